// auto-generated by cutlass_sweep.gemm — config: {"arch": "sm_90", "cluster_m": 1, "cluster_n": 1, "dtype": "e4m3", "dtype_b": "e4m3", "layout": "nt", "stages": 0, "tile_k": 32, "tile_m": 128, "tile_n": 240}
#include "cutlass/cutlass.h"
#include "cutlass/gemm/collective/collective_builder.hpp"
#include "cutlass/gemm/device/gemm_universal_adapter.h"
#include "cutlass/gemm/kernel/gemm_universal.hpp"
#include "cutlass/epilogue/collective/collective_builder.hpp"

using ElemA = cutlass::float_e4m3_t;
using ElemB = cutlass::float_e4m3_t;
using ElemCD = cutlass::float_e4m3_t;
using Acc  = float;
using TileShape    = cute::Shape<cute::_128, cute::_240, cute::_32>;
using ClusterShape = cute::Shape<cute::_1, cute::_1, cute::_1>;

using CollectiveEpilogue = typename cutlass::epilogue::collective::CollectiveBuilder<
    cutlass::arch::Sm90, cutlass::arch::OpClassTensorOp,
    TileShape, ClusterShape,
    cutlass::epilogue::collective::EpilogueTileAuto,
    Acc, Acc,
    ElemCD, cutlass::layout::RowMajor, 128 / cutlass::sizeof_bits<ElemCD>::value,
    ElemCD, cutlass::layout::RowMajor, 128 / cutlass::sizeof_bits<ElemCD>::value,
    cutlass::epilogue::collective::EpilogueScheduleAuto
  >::CollectiveOp;

using CollectiveMainloop = typename cutlass::gemm::collective::CollectiveBuilder<
    cutlass::arch::Sm90, cutlass::arch::OpClassTensorOp,
    ElemA, cutlass::layout::RowMajor, 128 / cutlass::sizeof_bits<ElemA>::value,
    ElemB, cutlass::layout::ColumnMajor, 128 / cutlass::sizeof_bits<ElemB>::value,
    Acc,
    TileShape, ClusterShape,
    cutlass::gemm::collective::StageCountAutoCarveout<static_cast<int>(sizeof(typename CollectiveEpilogue::SharedStorage))>,
    cutlass::gemm::collective::KernelScheduleAuto
  >::CollectiveOp;

using GemmKernel = cutlass::gemm::kernel::GemmUniversal<
    cute::Shape<int,int,int,int>,
    CollectiveMainloop,
    CollectiveEpilogue
>;
using Gemm = cutlass::gemm::device::GemmUniversalAdapter<GemmKernel>;

// Force the device kernel symbol into the cubin without needing a host main.
auto* _anchor = &cutlass::device_kernel<GemmKernel>;


// ===== COMPILED SASS (sm_90a) =====

	.target	sm_90a

	.elftype	@"ET_EXEC"


//--------------------- .note.nv.tkinfo           --------------------------
	.section	.note.nv.tkinfo,"",@"SHT_NOTE"
	.sectionflags	@"SHF_NOTE_NV_TKINFO"
	.tkinfo
        /*0018*/ 	.word	0x00000002
        /*0030*/ 	.string	""
        /*0030*/ 	.string	"ptxas"
        /*0030*/ 	.string	"Cuda compilation tools, release 13.0, V13.0.88"
        /*0030*/ 	.string	"Build cuda_13.0.r13.0/compiler.36424714_0"
        /*0030*/ 	.string	"-arch sm_90a -m 64 "



//--------------------- .note.nv.cuinfo           --------------------------
	.section	.note.nv.cuinfo,"",@"SHT_NOTE"
	.sectionflags	@"SHF_NOTE_NV_CUINFO"
        /*0018*/ 	.short	0x0002
        /*001a*/ 	.short	0x005a
        /*001c*/ 	.short	0x0082
	.zero		2


//--------------------- .nv.info                  --------------------------
	.section	.nv.info,"",@"SHT_CUDA_INFO"
	.align	4


	//----- nvinfo : EIATTR_REGCOUNT
	.align		4
        /*0000*/ 	.byte	0x04, 0x2f
        /*0002*/ 	.short	(.L_12 - .L_11)
	.align		4
.L_11:
        /*0004*/ 	.word	index@(_ZN7cutlass13device_kernelINS_4gemm6kernel13GemmUniversalIN4cute5tupleIJiiiiEEENS1_10collective13CollectiveMmaINS1_37MainloopSm90TmaGmmaWarpSpecializedFP8ILi19ENS5_IJNS4_1CILi1EEESB_SB_EEENS1_35KernelTmaWarpSpecializedCooperativeEEENS5_IJNSA_ILi128EEENSA_ILi240EEENSA_ILi32EEEEEENS_12float_e4m3_tENS5_IJlSB_lEEESJ_SK_NS4_8TiledMMAINS4_8MMA_AtomIJNS4_4SM904GMMA30MMA_64x16x32_F32E4M3E4M3_SS_TNILNSO_7ScaleInE1ELSQ_1EEEEEENS4_6LayoutINS5_IJNSA_ILi2EEESB_SB_EEENS5_IJSB_NSA_ILi0EEESW_EEEEENS5_IJNS4_10UnderscoreESZ_SZ_EEEEENS4_13SM90_TMA_LOADENS4_14ComposedLayoutINS4_7SwizzleILi1ELi4ELi3EEENS4_18smem_ptr_flag_bitsILi8EEENST_INS5_IJNSA_ILi8EEESH_EEENS5_IJSH_SB_EEEEEEEvNS4_8identityES12_S1C_vS1D_EENS_8epilogue10collective6detail29Sm90TmaWarpSpecializedAdapterINS1G_15DefaultEpilogueISJ_SK_SK_NS1F_6thread17LinearCombinationISJ_Li1EffLNS1K_9ScaleType4KindE0ELNS_15FloatRoundStyleE2ESJ_EENS1_15EpilogueDefaultEEEEEvvEEEEvNT_6ParamsE)
        /*0008*/ 	.word	0x000000a8


	//----- nvinfo : EIATTR_FRAME_SIZE
	.align		4
.L_12:
        /*000c*/ 	.byte	0x04, 0x11
        /*000e*/ 	.short	(.L_14 - .L_13)
	.align		4
.L_13:
        /*0010*/ 	.word	index@(_ZN7cutlass13device_kernelINS_4gemm6kernel13GemmUniversalIN4cute5tupleIJiiiiEEENS1_10collective13CollectiveMmaINS1_37MainloopSm90TmaGmmaWarpSpecializedFP8ILi19ENS5_IJNS4_1CILi1EEESB_SB_EEENS1_35KernelTmaWarpSpecializedCooperativeEEENS5_IJNSA_ILi128EEENSA_ILi240EEENSA_ILi32EEEEEENS_12float_e4m3_tENS5_IJlSB_lEEESJ_SK_NS4_8TiledMMAINS4_8MMA_AtomIJNS4_4SM904GMMA30MMA_64x16x32_F32E4M3E4M3_SS_TNILNSO_7ScaleInE1ELSQ_1EEEEEENS4_6LayoutINS5_IJNSA_ILi2EEESB_SB_EEENS5_IJSB_NSA_ILi0EEESW_EEEEENS5_IJNS4_10UnderscoreESZ_SZ_EEEEENS4_13SM90_TMA_LOADENS4_14ComposedLayoutINS4_7SwizzleILi1ELi4ELi3EEENS4_18smem_ptr_flag_bitsILi8EEENST_INS5_IJNSA_ILi8EEESH_EEENS5_IJSH_SB_EEEEEEEvNS4_8identityES12_S1C_vS1D_EENS_8epilogue10collective6detail29Sm90TmaWarpSpecializedAdapterINS1G_15DefaultEpilogueISJ_SK_SK_NS1F_6thread17LinearCombinationISJ_Li1EffLNS1K_9ScaleType4KindE0ELNS_15FloatRoundStyleE2ESJ_EENS1_15EpilogueDefaultEEEEEvvEEEEvNT_6ParamsE)
        /*0014*/ 	.word	0x00000098


	//----- nvinfo : EIATTR_MIN_STACK_SIZE
	.align		4
.L_14:
        /*0018*/ 	.byte	0x04, 0x12
        /*001a*/ 	.short	(.L_16 - .L_15)
	.align		4
.L_15:
        /*001c*/ 	.word	index@(_ZN7cutlass13device_kernelINS_4gemm6kernel13GemmUniversalIN4cute5tupleIJiiiiEEENS1_10collective13CollectiveMmaINS1_37MainloopSm90TmaGmmaWarpSpecializedFP8ILi19ENS5_IJNS4_1CILi1EEESB_SB_EEENS1_35KernelTmaWarpSpecializedCooperativeEEENS5_IJNSA_ILi128EEENSA_ILi240EEENSA_ILi32EEEEEENS_12float_e4m3_tENS5_IJlSB_lEEESJ_SK_NS4_8TiledMMAINS4_8MMA_AtomIJNS4_4SM904GMMA30MMA_64x16x32_F32E4M3E4M3_SS_TNILNSO_7ScaleInE1ELSQ_1EEEEEENS4_6LayoutINS5_IJNSA_ILi2EEESB_SB_EEENS5_IJSB_NSA_ILi0EEESW_EEEEENS5_IJNS4_10UnderscoreESZ_SZ_EEEEENS4_13SM90_TMA_LOADENS4_14ComposedLayoutINS4_7SwizzleILi1ELi4ELi3EEENS4_18smem_ptr_flag_bitsILi8EEENST_INS5_IJNSA_ILi8EEESH_EEENS5_IJSH_SB_EEEEEEEvNS4_8identityES12_S1C_vS1D_EENS_8epilogue10collective6detail29Sm90TmaWarpSpecializedAdapterINS1G_15DefaultEpilogueISJ_SK_SK_NS1F_6thread17LinearCombinationISJ_Li1EffLNS1K_9ScaleType4KindE0ELNS_15FloatRoundStyleE2ESJ_EENS1_15EpilogueDefaultEEEEEvvEEEEvNT_6ParamsE)
        /*0020*/ 	.word	0x00000098
.L_16:


//--------------------- .nv.compat                --------------------------
	.section	.nv.compat,"",@"SHT_CUDA_COMPAT_INFO"
	.align	4
        /*0000*/ 	.byte	0x02, 0x09, 0x01, 0x00, 0x02, 0x02, 0x04, 0x00, 0x02, 0x05, 0x05, 0x00, 0x03, 0x07, 0x01, 0x01
        /*0010*/ 	.byte	0x02, 0x03, 0x01, 0x00, 0x02, 0x06, 0x01, 0x00, 0x04, 0x0b, 0x08, 0x00, 0x00, 0x00, 0x00, 0x00
        /*0020*/ 	.byte	0x00, 0x00, 0x00, 0x00


//--------------------- .nv.info._ZN7cutlass13device_kernelINS_4gemm6kernel13GemmUniversalIN4cute5tupleIJiiiiEEENS1_10collective13CollectiveMmaINS1_37MainloopSm90TmaGmmaWarpSpecializedFP8ILi19ENS5_IJNS4_1CILi1EEESB_SB_EEENS1_35KernelTmaWarpSpecializedCooperativeEEENS5_IJNSA_ILi128EEENSA_ILi240EEENSA_ILi32EEEEEENS_12float_e4m3_tENS5_IJlSB_lEEESJ_SK_NS4_8TiledMMAINS4_8MMA_AtomIJNS4_4SM904GMMA30MMA_64x16x32_F32E4M3E4M3_SS_TNILNSO_7ScaleInE1ELSQ_1EEEEEENS4_6LayoutINS5_IJNSA_ILi2EEESB_SB_EEENS5_IJSB_NSA_ILi0EEESW_EEEEENS5_IJNS4_10UnderscoreESZ_SZ_EEEEENS4_13SM90_TMA_LOADENS4_14ComposedLayoutINS4_7SwizzleILi1ELi4ELi3EEENS4_18smem_ptr_flag_bitsILi8EEENST_INS5_IJNSA_ILi8EEESH_EEENS5_IJSH_SB_EEEEEEEvNS4_8identityES12_S1C_vS1D_EENS_8epilogue10collective6detail29Sm90TmaWarpSpecializedAdapterINS1G_15DefaultEpilogueISJ_SK_SK_NS1F_6thread17LinearCombinationISJ_Li1EffLNS1K_9ScaleType4KindE0ELNS_15FloatRoundStyleE2ESJ_EENS1_15EpilogueDefaultEEEEEvvEEEEvNT_6ParamsE --------------------------
	.section	.nv.info._ZN7cutlass13device_kernelINS_4gemm6kernel13GemmUniversalIN4cute5tupleIJiiiiEEENS1_10collective13CollectiveMmaINS1_37MainloopSm90TmaGmmaWarpSpecializedFP8ILi19ENS5_IJNS4_1CILi1EEESB_SB_EEENS1_35KernelTmaWarpSpecializedCooperativeEEENS5_IJNSA_ILi128EEENSA_ILi240EEENSA_ILi32EEEEEENS_12float_e4m3_tENS5_IJlSB_lEEESJ_SK_NS4_8TiledMMAINS4_8MMA_AtomIJNS4_4SM904GMMA30MMA_64x16x32_F32E4M3E4M3_SS_TNILNSO_7ScaleInE1ELSQ_1EEEEEENS4_6LayoutINS5_IJNSA_ILi2EEESB_SB_EEENS5_IJSB_NSA_ILi0EEESW_EEEEENS5_IJNS4_10UnderscoreESZ_SZ_EEEEENS4_13SM90_TMA_LOADENS4_14ComposedLayoutINS4_7SwizzleILi1ELi4ELi3EEENS4_18smem_ptr_flag_bitsILi8EEENST_INS5_IJNSA_ILi8EEESH_EEENS5_IJSH_SB_EEEEEEEvNS4_8identityES12_S1C_vS1D_EENS_8epilogue10collective6detail29Sm90TmaWarpSpecializedAdapterINS1G_15DefaultEpilogueISJ_SK_SK_NS1F_6thread17LinearCombinationISJ_Li1EffLNS1K_9ScaleType4KindE0ELNS_15FloatRoundStyleE2ESJ_EENS1_15EpilogueDefaultEEEEEvvEEEEvNT_6ParamsE,"",@"SHT_CUDA_INFO"
	.sectionflags	@""
	.align	4


	//----- nvinfo : EIATTR_CUDA_API_VERSION
	.align		4
        /*0000*/ 	.byte	0x04, 0x37
        /*0002*/ 	.short	(.L_18 - .L_17)
.L_17:
        /*0004*/ 	.word	0x00000082


	//----- nvinfo : EIATTR_KPARAM_INFO
	.align		4
.L_18:
        /*0008*/ 	.byte	0x04, 0x17
        /*000a*/ 	.short	(.L_20 - .L_19)
.L_19:
        /*000c*/ 	.word	0x00000000
        /*0010*/ 	.short	0x0000
        /*0012*/ 	.short	0x0070
        /*0014*/ 	.byte	0x00, 0xf0, 0x01, 0x10


	//----- nvinfo : EIATTR_SPARSE_MMA_MASK
	.align		4
.L_20:
        /*0018*/ 	.byte	0x03, 0x50
        /*001a*/ 	.short	0x0000


	//----- nvinfo : EIATTR_MAXREG_COUNT
	.align		4
        /*001c*/ 	.byte	0x03, 0x1b
        /*001e*/ 	.short	0x00a8


	//----- nvinfo : EIATTR_NUM_BARRIERS
	.align		4
        /*0020*/ 	.byte	0x02, 0x4c
        /*0022*/ 	.byte	0x01
	.zero		1


	//----- nvinfo : EIATTR_ANNOTATIONS
	.align		4
        /*0024*/ 	.byte	0x04, 0x55
        /*0026*/ 	.short	(.L_22 - .L_21)


	//   ....[0]....
.L_21:
        /*0028*/ 	.word	0x00000001
        /*002c*/ 	.byte	0x50, 0x02, 0x00, 0x00, 0x01, 0x00, 0x00, 0x00, 0xc0, 0x07, 0x00, 0x00, 0x01, 0x00, 0x00, 0x00
        /* <DEDUP_REMOVED lines=124> */
        /*07fc*/ 	.byte	0x90, 0x08, 0x01, 0x00, 0x01, 0x00, 0x00, 0x00, 0xe0, 0x08, 0x01, 0x00


	//----- nvinfo : EIATTR_MERCURY_ISA_VERSION
	.align		4
.L_22:
        /*0808*/ 	.byte	0x03, 0x5f
        /*080a*/ 	.short	0x0101


	//----- nvinfo : EIATTR_INT_WARP_WIDE_INSTR_OFFSETS
	.align		4
        /*080c*/ 	.byte	0x04, 0x31
        /*080e*/ 	.short	(.L_24 - .L_23)


	//   ....[0]....
.L_23:
        /*0810*/ 	.word	0x00000690


	//   ....[1]....
        /*0814*/ 	.word	0x000006a0


	//   ....[2]....
        /*0818*/ 	.word	0x000007d0


	//----- nvinfo : EIATTR_COOP_GROUP_MASK_REGIDS
	.align		4
.L_24:
        /*081c*/ 	.byte	0x04, 0x29
        /*081e*/ 	.short	(.L_26 - .L_25)


	//   ....[0]....
.L_25:
        /*0820*/ 	.word	0xffffffff


	//   ....[1]....
        /*0824*/ 	.word	0xffffffff


	//   ....[2]....
        /*0828*/ 	.word	0xffffffff


	//   ....[3]....
        /*082c*/ 	.word	0xffffffff


	//   ....[4]....
        /*0830*/ 	.word	0xffffffff


	//----- nvinfo : EIATTR_COOP_GROUP_INSTR_OFFSETS
	.align		4
.L_26:
        /*0834*/ 	.byte	0x04, 0x28
        /*0836*/ 	.short	(.L_28 - .L_27)


	//   ....[0]....
.L_27:
        /*0838*/ 	.word	0x00000070


	//   ....[1]....
        /*083c*/ 	.word	0x00000080


	//   ....[2]....
        /*0840*/ 	.word	0x000001a0


	//   ....[3]....
        /*0844*/ 	.word	0x000005e0


	//   ....[4]....
        /*0848*/ 	.word	0x00001430


	//----- nvinfo : EIATTR_REG_RECONFIG
	.align		4
.L_28:
        /*084c*/ 	.byte	0x01, 0x54
	.zero		2


	//----- nvinfo : EIATTR_MBARRIER_INSTR_OFFSETS
	.align		4
        /*0850*/ 	.byte	0x04, 0x39
        /*0852*/ 	.short	(.L_30 - .L_29)


	//   ....[0]....
.L_29:
        /*0854*/ 	.word	0x00000360
        /*0858*/ 	.word	0x000000ff
        /*085c*/ 	.word	0x00000000
        /*0860*/ 	.short	0x0100
        /*0862*/ 	.byte	0x09
	.zero		1


	//   ....[1]....
        /*0864*/ 	.word	0x00000370
        /*0868*/ 	.word	0x000000ff
        /*086c*/ 	.word	0x00000098
        /*0870*/ 	.short	0x0100
        /*0872*/ 	.byte	0x09
	.zero		1


	//   ....[2]....
        /*0874*/ 	.word	0x00000380
        /*0878*/ 	.word	0x000000ff
        /*087c*/ 	.word	0x00000008
        /*0880*/ 	.short	0x0100
        /*0882*/ 	.byte	0x09
	.zero		1


	//   ....[3]....
        /*0884*/ 	.word	0x00000390
        /*0888*/ 	.word	0x000000ff
        /*088c*/ 	.word	0x000000a0
        /*0890*/ 	.short	0x0100
        /*0892*/ 	.byte	0x09
	.zero		1


	//   ....[4]....
        /*0894*/ 	.word	0x000003a0
        /*0898*/ 	.word	0x000000ff
        /*089c*/ 	.word	0x00000010
        /*08a0*/ 	.short	0x0100
        /*08a2*/ 	.byte	0x09
	.zero		1


	//   ....[5]....
        /*08a4*/ 	.word	0x000003b0
        /*08a8*/ 	.word	0x000000ff
        /*08ac*/ 	.word	0x000000a8
        /*08b0*/ 	.short	0x0100
        /*08b2*/ 	.byte	0x09
	.zero		1


	//   ....[6]....
        /*08b4*/ 	.word	0x000003c0
        /*08b8*/ 	.word	0x000000ff
        /*08bc*/ 	.word	0x00000018
        /*08c0*/ 	.short	0x0100
        /*08c2*/ 	.byte	0x09
	.zero		1


	//   ....[7]....
        /*08c4*/ 	.word	0x000003d0
        /*08c8*/ 	.word	0x000000ff
        /*08cc*/ 	.word	0x000000b0
        /*08d0*/ 	.short	0x0100
        /*08d2*/ 	.byte	0x09
	.zero		1


	//   ....[8]....
        /*08d4*/ 	.word	0x000003e0
        /*08d8*/ 	.word	0x000000ff
        /*08dc*/ 	.word	0x00000020
        /*08e0*/ 	.short	0x0100
        /*08e2*/ 	.byte	0x09
	.zero		1


	//   ....[9]....
        /*08e4*/ 	.word	0x000003f0
        /*08e8*/ 	.word	0x000000ff
        /*08ec*/ 	.word	0x000000b8
        /*08f0*/ 	.short	0x0100
        /*08f2*/ 	.byte	0x09
	.zero		1


	//   ....[10]....
        /*08f4*/ 	.word	0x00000400
        /*08f8*/ 	.word	0x000000ff
        /*08fc*/ 	.word	0x00000028
        /*0900*/ 	.short	0x0100
        /*0902*/ 	.byte	0x09
	.zero		1


	//   ....[11]....
        /*0904*/ 	.word	0x00000410
        /*0908*/ 	.word	0x000000ff
        /*090c*/ 	.word	0x000000c0
        /*0910*/ 	.short	0x0100
        /*0912*/ 	.byte	0x09
	.zero		1


	//   ....[12]....
        /*0914*/ 	.word	0x00000420
        /*0918*/ 	.word	0x000000ff
        /*091c*/ 	.word	0x00000030
        /*0920*/ 	.short	0x0100
        /*0922*/ 	.byte	0x09
	.zero		1


	//   ....[13]....
        /*0924*/ 	.word	0x00000430
        /*0928*/ 	.word	0x000000ff
        /*092c*/ 	.word	0x000000c8
        /*0930*/ 	.short	0x0100
        /*0932*/ 	.byte	0x09
	.zero		1


	//   ....[14]....
        /*0934*/ 	.word	0x00000440
        /*0938*/ 	.word	0x000000ff
        /*093c*/ 	.word	0x00000038
        /*0940*/ 	.short	0x0100
        /*0942*/ 	.byte	0x09
	.zero		1


	//   ....[15]....
        /*0944*/ 	.word	0x00000450
        /*0948*/ 	.word	0x000000ff
        /*094c*/ 	.word	0x000000d0
        /*0950*/ 	.short	0x0100
        /*0952*/ 	.byte	0x09
	.zero		1


	//   ....[16]....
        /*0954*/ 	.word	0x00000460
        /*0958*/ 	.word	0x000000ff
        /*095c*/ 	.word	0x00000040
        /*0960*/ 	.short	0x0100
        /*0962*/ 	.byte	0x09
	.zero		1


	//   ....[17]....
        /*0964*/ 	.word	0x00000470
        /*0968*/ 	.word	0x000000ff
        /*096c*/ 	.word	0x000000d8
        /*0970*/ 	.short	0x0100
        /*0972*/ 	.byte	0x09
	.zero		1


	//   ....[18]....
        /*0974*/ 	.word	0x00000480
        /*0978*/ 	.word	0x000000ff
        /*097c*/ 	.word	0x00000048
        /*0980*/ 	.short	0x0100
        /*0982*/ 	.byte	0x09
	.zero		1


	//   ....[19]....
        /*0984*/ 	.word	0x00000490
        /*0988*/ 	.word	0x000000ff
        /*098c*/ 	.word	0x000000e0
        /*0990*/ 	.short	0x0100
        /*0992*/ 	.byte	0x09
	.zero		1


	//   ....[20]....
        /*0994*/ 	.word	0x000004a0
        /*0998*/ 	.word	0x000000ff
        /*099c*/ 	.word	0x00000050
        /*09a0*/ 	.short	0x0100
        /*09a2*/ 	.byte	0x09
	.zero		1


	//   ....[21]....
        /*09a4*/ 	.word	0x000004b0
        /*09a8*/ 	.word	0x000000ff
        /*09ac*/ 	.word	0x000000e8
        /*09b0*/ 	.short	0x0100
        /*09b2*/ 	.byte	0x09
	.zero		1


	//   ....[22]....
        /*09b4*/ 	.word	0x000004c0
        /*09b8*/ 	.word	0x000000ff
        /*09bc*/ 	.word	0x00000058
        /*09c0*/ 	.short	0x0100
        /*09c2*/ 	.byte	0x09
	.zero		1


	//   ....[23]....
        /*09c4*/ 	.word	0x000004d0
        /*09c8*/ 	.word	0x000000ff
        /*09cc*/ 	.word	0x000000f0
        /*09d0*/ 	.short	0x0100
        /*09d2*/ 	.byte	0x09
	.zero		1


	//   ....[24]....
        /*09d4*/ 	.word	0x000004e0
        /*09d8*/ 	.word	0x000000ff
        /*09dc*/ 	.word	0x00000060
        /*09e0*/ 	.short	0x0100
        /*09e2*/ 	.byte	0x09
	.zero		1


	//   ....[25]....
        /*09e4*/ 	.word	0x000004f0
        /*09e8*/ 	.word	0x000000ff
        /*09ec*/ 	.word	0x000000f8
        /*09f0*/ 	.short	0x0100
        /*09f2*/ 	.byte	0x09
	.zero		1


	//   ....[26]....
        /*09f4*/ 	.word	0x00000500
        /*09f8*/ 	.word	0x000000ff
        /*09fc*/ 	.word	0x00000068
        /*0a00*/ 	.short	0x0100
        /*0a02*/ 	.byte	0x09
	.zero		1


	//   ....[27]....
        /*0a04*/ 	.word	0x00000510
        /*0a08*/ 	.word	0x000000ff
        /*0a0c*/ 	.word	0x00000100
        /*0a10*/ 	.short	0x0100
        /*0a12*/ 	.byte	0x09
	.zero		1


	//   ....[28]....
        /*0a14*/ 	.word	0x00000520
        /*0a18*/ 	.word	0x000000ff
        /*0a1c*/ 	.word	0x00000070
        /*0a20*/ 	.short	0x0100
        /*0a22*/ 	.byte	0x09
	.zero		1


	//   ....[29]....
        /*0a24*/ 	.word	0x00000530
        /*0a28*/ 	.word	0x000000ff
        /*0a2c*/ 	.word	0x00000108
        /*0a30*/ 	.short	0x0100
        /*0a32*/ 	.byte	0x09
	.zero		1


	//   ....[30]....
        /*0a34*/ 	.word	0x00000540
        /*0a38*/ 	.word	0x000000ff
        /*0a3c*/ 	.word	0x00000078
        /*0a40*/ 	.short	0x0100
        /*0a42*/ 	.byte	0x09
	.zero		1


	//   ....[31]....
        /*0a44*/ 	.word	0x00000550
        /*0a48*/ 	.word	0x000000ff
        /*0a4c*/ 	.word	0x00000110
        /*0a50*/ 	.short	0x0100
        /*0a52*/ 	.byte	0x09
	.zero		1


	//   ....[32]....
        /*0a54*/ 	.word	0x00000560
        /*0a58*/ 	.word	0x000000ff
        /*0a5c*/ 	.word	0x00000080
        /*0a60*/ 	.short	0x0100
        /*0a62*/ 	.byte	0x09
	.zero		1


	//   ....[33]....
        /*0a64*/ 	.word	0x00000570
        /*0a68*/ 	.word	0x000000ff
        /*0a6c*/ 	.word	0x00000118
        /*0a70*/ 	.short	0x0100
        /*0a72*/ 	.byte	0x09
	.zero		1


	//   ....[34]....
        /*0a74*/ 	.word	0x00000580
        /*0a78*/ 	.word	0x000000ff
        /*0a7c*/ 	.word	0x00000088
        /*0a80*/ 	.short	0x0100
        /*0a82*/ 	.byte	0x09
	.zero		1


	//   ....[35]....
        /*0a84*/ 	.word	0x00000590
        /*0a88*/ 	.word	0x000000ff
        /*0a8c*/ 	.word	0x00000120
        /*0a90*/ 	.short	0x0100
        /*0a92*/ 	.byte	0x09
	.zero		1


	//   ....[36]....
        /*0a94*/ 	.word	0x000005a0
        /*0a98*/ 	.word	0x000000ff
        /*0a9c*/ 	.word	0x00000090
        /*0aa0*/ 	.short	0x0100
        /*0aa2*/ 	.byte	0x09
	.zero		1


	//   ....[37]....
        /*0aa4*/ 	.word	0x000005b0
        /*0aa8*/ 	.word	0x000000ff
        /*0aac*/ 	.word	0x00000128
        /*0ab0*/ 	.short	0x0100
        /*0ab2*/ 	.byte	0x09
	.zero		1


	//   ....[38]....
        /*0ab4*/ 	.word	0x00000800
        /*0ab8*/ 	.word	0x000000ff
        /*0abc*/ 	.word	0x00000140
        /*0ac0*/ 	.short	0x0100
        /*0ac2*/ 	.byte	0x06
	.zero		1


	//   ....[39]....
        /*0ac4*/ 	.word	0x00000810
        /*0ac8*/ 	.word	0x000000ff
        /*0acc*/ 	.word	0x00000148
        /*0ad0*/ 	.short	0x0100
        /*0ad2*/ 	.byte	0x06
	.zero		1


	//   ....[40]....
        /*0ad4*/ 	.word	0x00001d80
        /*0ad8*/ 	.word	0x000000ff
        /*0adc*/ 	.word	0x00000000
        /*0ae0*/ 	.short	0x010a
        /*0ae2*/ 	.byte	0x08
	.zero		1


	//   ....[41]....
        /*0ae4*/ 	.word	0x00001de0
        /*0ae8*/ 	.word	0x000000ff
        /*0aec*/ 	.word	0x00000000
        /*0af0*/ 	.short	0x010a
        /*0af2*/ 	.byte	0x08
	.zero		1


	//   ....[42]....
        /*0af4*/ 	.word	0x000031b0
        /*0af8*/ 	.word	0x000000ff
        /*0afc*/ 	.word	0x00000000
        /*0b00*/ 	.short	0x010a
        /*0b02*/ 	.byte	0x0a
	.zero		1


	//   ....[43]....
        /*0b04*/ 	.word	0x000031f0
        /*0b08*/ 	.word	0x000000ff
        /*0b0c*/ 	.word	0x00000000
        /*0b10*/ 	.short	0x010a
        /*0b12*/ 	.byte	0x0a
	.zero		1


	//   ....[44]....
        /*0b14*/ 	.word	0x00004330
        /*0b18*/ 	.word	0x000000ff
        /*0b1c*/ 	.word	0x00000000
        /*0b20*/ 	.short	0x0101
        /*0b22*/ 	.byte	0x09
	.zero		1


	//   ....[45]....
        /*0b24*/ 	.word	0x00005180
        /*0b28*/ 	.word	0x000000ff
        /*0b2c*/ 	.word	0x00000000
        /*0b30*/ 	.short	0x0101
        /*0b32*/ 	.byte	0x08
	.zero		1


	//   ....[46]....
        /*0b34*/ 	.word	0x0000f250
        /*0b38*/ 	.word	0x0000000d
        /*0b3c*/ 	.word	0x00000098
        /*0b40*/ 	.short	0x010a
        /*0b42*/ 	.byte	0x3f
	.zero		1


	//   ....[47]....
        /*0b44*/ 	.word	0x0000f670
        /*0b48*/ 	.word	0x00000004
        /*0b4c*/ 	.word	0x00000148
        /*0b50*/ 	.short	0x0101
        /*0b52*/ 	.byte	0x3f
	.zero		1


	//   ....[48]....
        /*0b54*/ 	.word	0x0000fdc0
        /*0b58*/ 	.word	0x00000007
        /*0b5c*/ 	.word	0x00000000
        /*0b60*/ 	.short	0x010a
        /*0b62*/ 	.byte	0x3f
	.zero		1


	//   ....[49]....
        /*0b64*/ 	.word	0x0000fe40
        /*0b68*/ 	.word	0x00000009
        /*0b6c*/ 	.word	0x00000000
        /*0b70*/ 	.short	0x010a
        /*0b72*/ 	.byte	0x3f
	.zero		1


	//   ....[50]....
        /*0b74*/ 	.word	0x0000fed0
        /*0b78*/ 	.word	0x00000006
        /*0b7c*/ 	.word	0x00000000
        /*0b80*/ 	.short	0x010a
        /*0b82*/ 	.byte	0x3f
	.zero		1


	//   ....[51]....
        /*0b84*/ 	.word	0x0000ff60
        /*0b88*/ 	.word	0x00000009
        /*0b8c*/ 	.word	0x00000000
        /*0b90*/ 	.short	0x010a
        /*0b92*/ 	.byte	0x3f
	.zero		1


	//   ....[52]....
        /*0b94*/ 	.word	0x0000fff0
        /*0b98*/ 	.word	0x00000006
        /*0b9c*/ 	.word	0x00000000
        /*0ba0*/ 	.short	0x010a
        /*0ba2*/ 	.byte	0x3f
	.zero		1


	//   ....[53]....
        /*0ba4*/ 	.word	0x00010080
        /*0ba8*/ 	.word	0x00000009
        /*0bac*/ 	.word	0x00000000
        /*0bb0*/ 	.short	0x010a
        /*0bb2*/ 	.byte	0x3f
	.zero		1


	//   ....[54]....
        /*0bb4*/ 	.word	0x00010110
        /*0bb8*/ 	.word	0x00000006
        /*0bbc*/ 	.word	0x00000000
        /*0bc0*/ 	.short	0x010a
        /*0bc2*/ 	.byte	0x3f
	.zero		1


	//   ....[55]....
        /*0bc4*/ 	.word	0x000101a0
        /*0bc8*/ 	.word	0x00000009
        /*0bcc*/ 	.word	0x00000000
        /*0bd0*/ 	.short	0x010a
        /*0bd2*/ 	.byte	0x3f
	.zero		1


	//   ....[56]....
        /*0bd4*/ 	.word	0x00010230
        /*0bd8*/ 	.word	0x00000006
        /*0bdc*/ 	.word	0x00000000
        /*0be0*/ 	.short	0x010a
        /*0be2*/ 	.byte	0x3f
	.zero		1


	//   ....[57]....
        /*0be4*/ 	.word	0x000102c0
        /*0be8*/ 	.word	0x00000009
        /*0bec*/ 	.word	0x00000000
        /*0bf0*/ 	.short	0x010a
        /*0bf2*/ 	.byte	0x3f
	.zero		1


	//   ....[58]....
        /*0bf4*/ 	.word	0x00010350
        /*0bf8*/ 	.word	0x00000006
        /*0bfc*/ 	.word	0x00000000
        /*0c00*/ 	.short	0x010a
        /*0c02*/ 	.byte	0x3f
	.zero		1


	//   ....[59]....
        /*0c04*/ 	.word	0x000103e0
        /*0c08*/ 	.word	0x00000009
        /*0c0c*/ 	.word	0x00000000
        /*0c10*/ 	.short	0x010a
        /*0c12*/ 	.byte	0x3f
	.zero		1


	//   ....[60]....
        /*0c14*/ 	.word	0x00010470
        /*0c18*/ 	.word	0x00000006
        /*0c1c*/ 	.word	0x00000000
        /*0c20*/ 	.short	0x010a
        /*0c22*/ 	.byte	0x3f
	.zero		1


	//   ....[61]....
        /*0c24*/ 	.word	0x00010500
        /*0c28*/ 	.word	0x00000009
        /*0c2c*/ 	.word	0x00000000
        /*0c30*/ 	.short	0x010a
        /*0c32*/ 	.byte	0x3f
	.zero		1


	//   ....[62]....
        /*0c34*/ 	.word	0x00010590
        /*0c38*/ 	.word	0x00000006
        /*0c3c*/ 	.word	0x00000000
        /*0c40*/ 	.short	0x010a
        /*0c42*/ 	.byte	0x3f
	.zero		1


	//   ....[63]....
        /*0c44*/ 	.word	0x00010620
        /*0c48*/ 	.word	0x00000009
        /*0c4c*/ 	.word	0x00000000
        /*0c50*/ 	.short	0x010a
        /*0c52*/ 	.byte	0x3f
	.zero		1


	//   ....[64]....
        /*0c54*/ 	.word	0x000106b0
        /*0c58*/ 	.word	0x00000006
        /*0c5c*/ 	.word	0x00000000
        /*0c60*/ 	.short	0x010a
        /*0c62*/ 	.byte	0x3f
	.zero		1


	//   ....[65]....
        /*0c64*/ 	.word	0x00010740
        /*0c68*/ 	.word	0x00000009
        /*0c6c*/ 	.word	0x00000000
        /*0c70*/ 	.short	0x010a
        /*0c72*/ 	.byte	0x3f
	.zero		1


	//   ....[66]....
        /*0c74*/ 	.word	0x000107d0
        /*0c78*/ 	.word	0x00000003
        /*0c7c*/ 	.word	0x00000000
        /*0c80*/ 	.short	0x010a
        /*0c82*/ 	.byte	0x3f
	.zero		1


	//   ....[67]....
        /*0c84*/ 	.word	0x00010840
        /*0c88*/ 	.word	0x00000003
        /*0c8c*/ 	.word	0x00000000
        /*0c90*/ 	.short	0x010a
        /*0c92*/ 	.byte	0x3f
	.zero		1


	//   ....[68]....
        /*0c94*/ 	.word	0x000108b0
        /*0c98*/ 	.word	0x00000000
        /*0c9c*/ 	.word	0x00000000
        /*0ca0*/ 	.short	0x010a
        /*0ca2*/ 	.byte	0x3f
	.zero		1


	//   ....[69]....
        /*0ca4*/ 	.word	0x00010990
        /*0ca8*/ 	.word	0x0000000d
        /*0cac*/ 	.word	0x00000098
        /*0cb0*/ 	.short	0x010a
        /*0cb2*/ 	.byte	0x3f
	.zero		1


	//   ....[70]....
        /*0cb4*/ 	.word	0x00010a70
        /*0cb8*/ 	.word	0x00000007
        /*0cbc*/ 	.word	0x00000000
        /*0cc0*/ 	.short	0x010a
        /*0cc2*/ 	.byte	0x3f
	.zero		1


	//   ....[71]....
        /*0cc4*/ 	.word	0x00010ac0
        /*0cc8*/ 	.word	0x00000009
        /*0ccc*/ 	.word	0x00000000
        /*0cd0*/ 	.short	0x010a
        /*0cd2*/ 	.byte	0x3f
	.zero		1


	//   ....[72]....
        /*0cd4*/ 	.word	0x00010b10
        /*0cd8*/ 	.word	0x00000006
        /*0cdc*/ 	.word	0x00000000
        /*0ce0*/ 	.short	0x010a
        /*0ce2*/ 	.byte	0x3f
	.zero		1


	//   ....[73]....
        /*0ce4*/ 	.word	0x00010b60
        /*0ce8*/ 	.word	0x00000009
        /*0cec*/ 	.word	0x00000000
        /*0cf0*/ 	.short	0x010a
        /*0cf2*/ 	.byte	0x3f
	.zero		1


	//   ....[74]....
        /*0cf4*/ 	.word	0x00010bb0
        /*0cf8*/ 	.word	0x00000006
        /*0cfc*/ 	.word	0x00000000
        /*0d00*/ 	.short	0x010a
        /*0d02*/ 	.byte	0x3f
	.zero		1


	//   ....[75]....
        /*0d04*/ 	.word	0x00010c00
        /*0d08*/ 	.word	0x00000009
        /*0d0c*/ 	.word	0x00000000
        /*0d10*/ 	.short	0x010a
        /*0d12*/ 	.byte	0x3f
	.zero		1


	//   ....[76]....
        /*0d14*/ 	.word	0x00010c50
        /*0d18*/ 	.word	0x00000006
        /*0d1c*/ 	.word	0x00000000
        /*0d20*/ 	.short	0x010a
        /*0d22*/ 	.byte	0x3f
	.zero		1


	//   ....[77]....
        /*0d24*/ 	.word	0x00010ca0
        /*0d28*/ 	.word	0x00000009
        /*0d2c*/ 	.word	0x00000000
        /*0d30*/ 	.short	0x010a
        /*0d32*/ 	.byte	0x3f
	.zero		1


	//   ....[78]....
        /*0d34*/ 	.word	0x00010cf0
        /*0d38*/ 	.word	0x00000006
        /*0d3c*/ 	.word	0x00000000
        /*0d40*/ 	.short	0x010a
        /*0d42*/ 	.byte	0x3f
	.zero		1


	//   ....[79]....
        /*0d44*/ 	.word	0x00010d40
        /*0d48*/ 	.word	0x00000009
        /*0d4c*/ 	.word	0x00000000
        /*0d50*/ 	.short	0x010a
        /*0d52*/ 	.byte	0x3f
	.zero		1


	//   ....[80]....
        /*0d54*/ 	.word	0x00010d90
        /*0d58*/ 	.word	0x00000006
        /*0d5c*/ 	.word	0x00000000
        /*0d60*/ 	.short	0x010a
        /*0d62*/ 	.byte	0x3f
	.zero		1


	//   ....[81]....
        /*0d64*/ 	.word	0x00010de0
        /*0d68*/ 	.word	0x00000009
        /*0d6c*/ 	.word	0x00000000
        /*0d70*/ 	.short	0x010a
        /*0d72*/ 	.byte	0x3f
	.zero		1


	//   ....[82]....
        /*0d74*/ 	.word	0x00010e30
        /*0d78*/ 	.word	0x00000006
        /*0d7c*/ 	.word	0x00000000
        /*0d80*/ 	.short	0x010a
        /*0d82*/ 	.byte	0x3f
	.zero		1


	//   ....[83]....
        /*0d84*/ 	.word	0x00010e80
        /*0d88*/ 	.word	0x00000009
        /*0d8c*/ 	.word	0x00000000
        /*0d90*/ 	.short	0x010a
        /*0d92*/ 	.byte	0x3f
	.zero		1


	//   ....[84]....
        /*0d94*/ 	.word	0x00010ed0
        /*0d98*/ 	.word	0x00000006
        /*0d9c*/ 	.word	0x00000000
        /*0da0*/ 	.short	0x010a
        /*0da2*/ 	.byte	0x3f
	.zero		1


	//   ....[85]....
        /*0da4*/ 	.word	0x00010f20
        /*0da8*/ 	.word	0x00000009
        /*0dac*/ 	.word	0x00000000
        /*0db0*/ 	.short	0x010a
        /*0db2*/ 	.byte	0x3f
	.zero		1


	//   ....[86]....
        /*0db4*/ 	.word	0x00010f70
        /*0db8*/ 	.word	0x00000006
        /*0dbc*/ 	.word	0x00000000
        /*0dc0*/ 	.short	0x010a
        /*0dc2*/ 	.byte	0x3f
	.zero		1


	//   ....[87]....
        /*0dc4*/ 	.word	0x00010fc0
        /*0dc8*/ 	.word	0x00000009
        /*0dcc*/ 	.word	0x00000000
        /*0dd0*/ 	.short	0x010a
        /*0dd2*/ 	.byte	0x3f
	.zero		1


	//----- nvinfo : EIATTR_NUM_MBARRIERS
	.align		4
.L_30:
        /*0dd4*/ 	.byte	0x03, 0x38
        /*0dd6*/ 	.short	0x0028


	//----- nvinfo : EIATTR_EXIT_INSTR_OFFSETS
	.align		4
        /*0dd8*/ 	.byte	0x04, 0x1c
        /*0dda*/ 	.short	(.L_32 - .L_31)


	//   ....[0]....
.L_31:
        /*0ddc*/ 	.word	0x00000870


	//   ....[1]....
        /*0de0*/ 	.word	0x00001200


	//   ....[2]....
        /*0de4*/ 	.word	0x0000e870


	//   ....[3]....
        /*0de8*/ 	.word	0x0000eec0


	//   ....[4]....
        /*0dec*/ 	.word	0x00010820


	//----- nvinfo : EIATTR_MAX_THREADS
	.align		4
.L_32:
        /*0df0*/ 	.byte	0x04, 0x05
        /*0df2*/ 	.short	(.L_34 - .L_33)
.L_33:
        /*0df4*/ 	.word	0x00000180
        /*0df8*/ 	.word	0x00000001
        /*0dfc*/ 	.word	0x00000001


	//----- nvinfo : EIATTR_CRS_STACK_SIZE
	.align		4
.L_34:
        /*0e00*/ 	.byte	0x04, 0x1e
        /*0e02*/ 	.short	(.L_36 - .L_35)
.L_35:
        /*0e04*/ 	.word	0x00000000


	//----- nvinfo : EIATTR_CBANK_PARAM_SIZE
	.align		4
.L_36:
        /*0e08*/ 	.byte	0x03, 0x19
        /*0e0a*/ 	.short	0x0470


	//----- nvinfo : EIATTR_PARAM_CBANK
	.align		4
        /*0e0c*/ 	.byte	0x04, 0x0a
        /*0e0e*/ 	.short	(.L_38 - .L_37)
	.align		4
.L_37:
        /*0e10*/ 	.word	index@(.nv.constant0._ZN7cutlass13device_kernelINS_4gemm6kernel13GemmUniversalIN4cute5tupleIJiiiiEEENS1_10collective13CollectiveMmaINS1_37MainloopSm90TmaGmmaWarpSpecializedFP8ILi19ENS5_IJNS4_1CILi1EEESB_SB_EEENS1_35KernelTmaWarpSpecializedCooperativeEEENS5_IJNSA_ILi128EEENSA_ILi240EEENSA_ILi32EEEEEENS_12float_e4m3_tENS5_IJlSB_lEEESJ_SK_NS4_8TiledMMAINS4_8MMA_AtomIJNS4_4SM904GMMA30MMA_64x16x32_F32E4M3E4M3_SS_TNILNSO_7ScaleInE1ELSQ_1EEEEEENS4_6LayoutINS5_IJNSA_ILi2EEESB_SB_EEENS5_IJSB_NSA_ILi0EEESW_EEEEENS5_IJNS4_10UnderscoreESZ_SZ_EEEEENS4_13SM90_TMA_LOADENS4_14ComposedLayoutINS4_7SwizzleILi1ELi4ELi3EEENS4_18smem_ptr_flag_bitsILi8EEENST_INS5_IJNSA_ILi8EEESH_EEENS5_IJSH_SB_EEEEEEEvNS4_8identityES12_S1C_vS1D_EENS_8epilogue10collective6detail29Sm90TmaWarpSpecializedAdapterINS1G_15DefaultEpilogueISJ_SK_SK_NS1F_6thread17LinearCombinationISJ_Li1EffLNS1K_9ScaleType4KindE0ELNS_15FloatRoundStyleE2ESJ_EENS1_15EpilogueDefaultEEEEEvvEEEEvNT_6ParamsE)
        /*0e14*/ 	.short	0x0210
        /*0e16*/ 	.short	0x0470


	//----- nvinfo : EIATTR_SW_WAR
	.align		4
.L_38:
        /*0e18*/ 	.byte	0x04, 0x36
        /*0e1a*/ 	.short	(.L_40 - .L_39)
.L_39:
        /*0e1c*/ 	.word	0x00000008
.L_40:


//--------------------- .nv.callgraph             --------------------------
	.section	.nv.callgraph,"",@"SHT_CUDA_CALLGRAPH"
	.align	4
	.sectionentsize	8
	.align		4
        /*0000*/ 	.word	0x00000000
	.align		4
        /*0004*/ 	.word	0xffffffff
	.align		4
        /*0008*/ 	.word	0x00000000
	.align		4
        /*000c*/ 	.word	0xfffffffe
	.align		4
        /*0010*/ 	.word	0x00000000
	.align		4
        /*0014*/ 	.word	0xfffffffd
	.align		4
        /*0018*/ 	.word	0x00000000
	.align		4
        /*001c*/ 	.word	0xfffffffc


//--------------------- .nv.constant4             --------------------------
	.section	.nv.constant4,"a",@progbits
	.align	8
	.align		8
.nv.constant4:
        /*0000*/ 	.dword	_ZN40_INTERNAL_fe373dec_4_k_cu_409217f3_157624cuda3std3__45__cpo5beginE
	.align		8
        /*0008*/ 	.dword	_ZN40_INTERNAL_fe373dec_4_k_cu_409217f3_157624cuda3std3__45__cpo3endE
	.align		8
        /*0010*/ 	.dword	_ZN40_INTERNAL_fe373dec_4_k_cu_409217f3_157624cuda3std3__45__cpo6cbeginE
	.align		8
        /*0018*/ 	.dword	_ZN40_INTERNAL_fe373dec_4_k_cu_409217f3_157624cuda3std3__45__cpo4cendE
	.align		8
        /*0020*/ 	.dword	_ZN40_INTERNAL_fe373dec_4_k_cu_409217f3_157624cuda3std3__442_GLOBAL__N__fe373dec_4_k_cu_409217f3_157626ignoreE
	.align		8
        /*0028*/ 	.dword	_ZN40_INTERNAL_fe373dec_4_k_cu_409217f3_157624cuda3std3__419piecewise_constructE
	.align		8
        /*0030*/ 	.dword	_ZN40_INTERNAL_fe373dec_4_k_cu_409217f3_157624cuda3std3__48in_placeE
	.align		8
        /*0038*/ 	.dword	_ZN40_INTERNAL_fe373dec_4_k_cu_409217f3_157624cuda3std6ranges3__45__cpo4swapE
	.align		8
        /*0040*/ 	.dword	_ZN40_INTERNAL_fe373dec_4_k_cu_409217f3_157624cuda3std6ranges3__45__cpo9iter_moveE
	.align		8
        /*0048*/ 	.dword	_ZN40_INTERNAL_fe373dec_4_k_cu_409217f3_157624cute7productE
	.align		8
        /*0050*/ 	.dword	_ZN40_INTERNAL_fe373dec_4_k_cu_409217f3_157624cute1_E


//--------------------- .text._ZN7cutlass13device_kernelINS_4gemm6kernel13GemmUniversalIN4cute5tupleIJiiiiEEENS1_10collective13CollectiveMmaINS1_37MainloopSm90TmaGmmaWarpSpecializedFP8ILi19ENS5_IJNS4_1CILi1EEESB_SB_EEENS1_35KernelTmaWarpSpecializedCooperativeEEENS5_IJNSA_ILi128EEENSA_ILi240EEENSA_ILi32EEEEEENS_12float_e4m3_tENS5_IJlSB_lEEESJ_SK_NS4_8TiledMMAINS4_8MMA_AtomIJNS4_4SM904GMMA30MMA_64x16x32_F32E4M3E4M3_SS_TNILNSO_7ScaleInE1ELSQ_1EEEEEENS4_6LayoutINS5_IJNSA_ILi2EEESB_SB_EEENS5_IJSB_NSA_ILi0EEESW_EEEEENS5_IJNS4_10UnderscoreESZ_SZ_EEEEENS4_13SM90_TMA_LOADENS4_14ComposedLayoutINS4_7SwizzleILi1ELi4ELi3EEENS4_18smem_ptr_flag_bitsILi8EEENST_INS5_IJNSA_ILi8EEESH_EEENS5_IJSH_SB_EEEEEEEvNS4_8identityES12_S1C_vS1D_EENS_8epilogue10collective6detail29Sm90TmaWarpSpecializedAdapterINS1G_15DefaultEpilogueISJ_SK_SK_NS1F_6thread17LinearCombinationISJ_Li1EffLNS1K_9ScaleType4KindE0ELNS_15FloatRoundStyleE2ESJ_EENS1_15EpilogueDefaultEEEEEvvEEEEvNT_6ParamsE --------------------------
	.section	.text._ZN7cutlass13device_kernelINS_4gemm6kernel13GemmUniversalIN4cute5tupleIJiiiiEEENS1_10collective13CollectiveMmaINS1_37MainloopSm90TmaGmmaWarpSpecializedFP8ILi19ENS5_IJNS4_1CILi1EEESB_SB_EEENS1_35KernelTmaWarpSpecializedCooperativeEEENS5_IJNSA_ILi128EEENSA_ILi240EEENSA_ILi32EEEEEENS_12float_e4m3_tENS5_IJlSB_lEEESJ_SK_NS4_8TiledMMAINS4_8MMA_AtomIJNS4_4SM904GMMA30MMA_64x16x32_F32E4M3E4M3_SS_TNILNSO_7ScaleInE1ELSQ_1EEEEEENS4_6LayoutINS5_IJNSA_ILi2EEESB_SB_EEENS5_IJSB_NSA_ILi0EEESW_EEEEENS5_IJNS4_10UnderscoreESZ_SZ_EEEEENS4_13SM90_TMA_LOADENS4_14ComposedLayoutINS4_7SwizzleILi1ELi4ELi3EEENS4_18smem_ptr_flag_bitsILi8EEENST_INS5_IJNSA_ILi8EEESH_EEENS5_IJSH_SB_EEEEEEEvNS4_8identityES12_S1C_vS1D_EENS_8epilogue10collective6detail29Sm90TmaWarpSpecializedAdapterINS1G_15DefaultEpilogueISJ_SK_SK_NS1F_6thread17LinearCombinationISJ_Li1EffLNS1K_9ScaleType4KindE0ELNS_15FloatRoundStyleE2ESJ_EENS1_15EpilogueDefaultEEEEEvvEEEEvNT_6ParamsE,"ax",@progbits
	.align	128
.text._ZN7cutlass13device_kernelINS_4gemm6kernel13GemmUniversalIN4cute5tupleIJiiiiEEENS1_10collective13CollectiveMmaINS1_37MainloopSm90TmaGmmaWarpSpecializedFP8ILi19ENS5_IJNS4_1CILi1EEESB_SB_EEENS1_35KernelTmaWarpSpecializedCooperativeEEENS5_IJNSA_ILi128EEENSA_ILi240EEENSA_ILi32EEEEEENS_12float_e4m3_tENS5_IJlSB_lEEESJ_SK_NS4_8TiledMMAINS4_8MMA_AtomIJNS4_4SM904GMMA30MMA_64x16x32_F32E4M3E4M3_SS_TNILNSO_7ScaleInE1ELSQ_1EEEEEENS4_6LayoutINS5_IJNSA_ILi2EEESB_SB_EEENS5_IJSB_NSA_ILi0EEESW_EEEEENS5_IJNS4_10UnderscoreESZ_SZ_EEEEENS4_13SM90_TMA_LOADENS4_14ComposedLayoutINS4_7SwizzleILi1ELi4ELi3EEENS4_18smem_ptr_flag_bitsILi8EEENST_INS5_IJNSA_ILi8EEESH_EEENS5_IJSH_SB_EEEEEEEvNS4_8identityES12_S1C_vS1D_EENS_8epilogue10collective6detail29Sm90TmaWarpSpecializedAdapterINS1G_15DefaultEpilogueISJ_SK_SK_NS1F_6thread17LinearCombinationISJ_Li1EffLNS1K_9ScaleType4KindE0ELNS_15FloatRoundStyleE2ESJ_EENS1_15EpilogueDefaultEEEEEvvEEEEvNT_6ParamsE:
        .type           _ZN7cutlass13device_kernelINS_4gemm6kernel13GemmUniversalIN4cute5tupleIJiiiiEEENS1_10collective13CollectiveMmaINS1_37MainloopSm90TmaGmmaWarpSpecializedFP8ILi19ENS5_IJNS4_1CILi1EEESB_SB_EEENS1_35KernelTmaWarpSpecializedCooperativeEEENS5_IJNSA_ILi128EEENSA_ILi240EEENSA_ILi32EEEEEENS_12float_e4m3_tENS5_IJlSB_lEEESJ_SK_NS4_8TiledMMAINS4_8MMA_AtomIJNS4_4SM904GMMA30MMA_64x16x32_F32E4M3E4M3_SS_TNILNSO_7ScaleInE1ELSQ_1EEEEEENS4_6LayoutINS5_IJNSA_ILi2EEESB_SB_EEENS5_IJSB_NSA_ILi0EEESW_EEEEENS5_IJNS4_10UnderscoreESZ_SZ_EEEEENS4_13SM90_TMA_LOADENS4_14ComposedLayoutINS4_7SwizzleILi1ELi4ELi3EEENS4_18smem_ptr_flag_bitsILi8EEENST_INS5_IJNSA_ILi8EEESH_EEENS5_IJSH_SB_EEEEEEEvNS4_8identityES12_S1C_vS1D_EENS_8epilogue10collective6detail29Sm90TmaWarpSpecializedAdapterINS1G_15DefaultEpilogueISJ_SK_SK_NS1F_6thread17LinearCombinationISJ_Li1EffLNS1K_9ScaleType4KindE0ELNS_15FloatRoundStyleE2ESJ_EENS1_15EpilogueDefaultEEEEEvvEEEEvNT_6ParamsE,@function
        .size           _ZN7cutlass13device_kernelINS_4gemm6kernel13GemmUniversalIN4cute5tupleIJiiiiEEENS1_10collective13CollectiveMmaINS1_37MainloopSm90TmaGmmaWarpSpecializedFP8ILi19ENS5_IJNS4_1CILi1EEESB_SB_EEENS1_35KernelTmaWarpSpecializedCooperativeEEENS5_IJNSA_ILi128EEENSA_ILi240EEENSA_ILi32EEEEEENS_12float_e4m3_tENS5_IJlSB_lEEESJ_SK_NS4_8TiledMMAINS4_8MMA_AtomIJNS4_4SM904GMMA30MMA_64x16x32_F32E4M3E4M3_SS_TNILNSO_7ScaleInE1ELSQ_1EEEEEENS4_6LayoutINS5_IJNSA_ILi2EEESB_SB_EEENS5_IJSB_NSA_ILi0EEESW_EEEEENS5_IJNS4_10UnderscoreESZ_SZ_EEEEENS4_13SM90_TMA_LOADENS4_14ComposedLayoutINS4_7SwizzleILi1ELi4ELi3EEENS4_18smem_ptr_flag_bitsILi8EEENST_INS5_IJNSA_ILi8EEESH_EEENS5_IJSH_SB_EEEEEEEvNS4_8identityES12_S1C_vS1D_EENS_8epilogue10collective6detail29Sm90TmaWarpSpecializedAdapterINS1G_15DefaultEpilogueISJ_SK_SK_NS1F_6thread17LinearCombinationISJ_Li1EffLNS1K_9ScaleType4KindE0ELNS_15FloatRoundStyleE2ESJ_EENS1_15EpilogueDefaultEEEEEvvEEEEvNT_6ParamsE,(.L_x_344 - _ZN7cutlass13device_kernelINS_4gemm6kernel13GemmUniversalIN4cute5tupleIJiiiiEEENS1_10collective13CollectiveMmaINS1_37MainloopSm90TmaGmmaWarpSpecializedFP8ILi19ENS5_IJNS4_1CILi1EEESB_SB_EEENS1_35KernelTmaWarpSpecializedCooperativeEEENS5_IJNSA_ILi128EEENSA_ILi240EEENSA_ILi32EEEEEENS_12float_e4m3_tENS5_IJlSB_lEEESJ_SK_NS4_8TiledMMAINS4_8MMA_AtomIJNS4_4SM904GMMA30MMA_64x16x32_F32E4M3E4M3_SS_TNILNSO_7ScaleInE1ELSQ_1EEEEEENS4_6LayoutINS5_IJNSA_ILi2EEESB_SB_EEENS5_IJSB_NSA_ILi0EEESW_EEEEENS5_IJNS4_10UnderscoreESZ_SZ_EEEEENS4_13SM90_TMA_LOADENS4_14ComposedLayoutINS4_7SwizzleILi1ELi4ELi3EEENS4_18smem_ptr_flag_bitsILi8EEENST_INS5_IJNSA_ILi8EEESH_EEENS5_IJSH_SB_EEEEEEEvNS4_8identityES12_S1C_vS1D_EENS_8epilogue10collective6detail29Sm90TmaWarpSpecializedAdapterINS1G_15DefaultEpilogueISJ_SK_SK_NS1F_6thread17LinearCombinationISJ_Li1EffLNS1K_9ScaleType4KindE0ELNS_15FloatRoundStyleE2ESJ_EENS1_15EpilogueDefaultEEEEEvvEEEEvNT_6ParamsE)
        .other          _ZN7cutlass13device_kernelINS_4gemm6kernel13GemmUniversalIN4cute5tupleIJiiiiEEENS1_10collective13CollectiveMmaINS1_37MainloopSm90TmaGmmaWarpSpecializedFP8ILi19ENS5_IJNS4_1CILi1EEESB_SB_EEENS1_35KernelTmaWarpSpecializedCooperativeEEENS5_IJNSA_ILi128EEENSA_ILi240EEENSA_ILi32EEEEEENS_12float_e4m3_tENS5_IJlSB_lEEESJ_SK_NS4_8TiledMMAINS4_8MMA_AtomIJNS4_4SM904GMMA30MMA_64x16x32_F32E4M3E4M3_SS_TNILNSO_7ScaleInE1ELSQ_1EEEEEENS4_6LayoutINS5_IJNSA_ILi2EEESB_SB_EEENS5_IJSB_NSA_ILi0EEESW_EEEEENS5_IJNS4_10UnderscoreESZ_SZ_EEEEENS4_13SM90_TMA_LOADENS4_14ComposedLayoutINS4_7SwizzleILi1ELi4ELi3EEENS4_18smem_ptr_flag_bitsILi8EEENST_INS5_IJNSA_ILi8EEESH_EEENS5_IJSH_SB_EEEEEEEvNS4_8identityES12_S1C_vS1D_EENS_8epilogue10collective6detail29Sm90TmaWarpSpecializedAdapterINS1G_15DefaultEpilogueISJ_SK_SK_NS1F_6thread17LinearCombinationISJ_Li1EffLNS1K_9ScaleType4KindE0ELNS_15FloatRoundStyleE2ESJ_EENS1_15EpilogueDefaultEEEEEvvEEEEvNT_6ParamsE,@"STO_CUDA_ENTRY STV_DEFAULT"
_ZN7cutlass13device_kernelINS_4gemm6kernel13GemmUniversalIN4cute5tupleIJiiiiEEENS1_10collective13CollectiveMmaINS1_37MainloopSm90TmaGmmaWarpSpecializedFP8ILi19ENS5_IJNS4_1CILi1EEESB_SB_EEENS1_35KernelTmaWarpSpecializedCooperativeEEENS5_IJNSA_ILi128EEENSA_ILi240EEENSA_ILi32EEEEEENS_12float_e4m3_tENS5_IJlSB_lEEESJ_SK_NS4_8TiledMMAINS4_8MMA_AtomIJNS4_4SM904GMMA30MMA_64x16x32_F32E4M3E4M3_SS_TNILNSO_7ScaleInE1ELSQ_1EEEEEENS4_6LayoutINS5_IJNSA_ILi2EEESB_SB_EEENS5_IJSB_NSA_ILi0EEESW_EEEEENS5_IJNS4_10UnderscoreESZ_SZ_EEEEENS4_13SM90_TMA_LOADENS4_14ComposedLayoutINS4_7SwizzleILi1ELi4ELi3EEENS4_18smem_ptr_flag_bitsILi8EEENST_INS5_IJNSA_ILi8EEESH_EEENS5_IJSH_SB_EEEEEEEvNS4_8identityES12_S1C_vS1D_EENS_8epilogue10collective6detail29Sm90TmaWarpSpecializedAdapterINS1G_15DefaultEpilogueISJ_SK_SK_NS1F_6thread17LinearCombinationISJ_Li1EffLNS1K_9ScaleType4KindE0ELNS_15FloatRoundStyleE2ESJ_EENS1_15EpilogueDefaultEEEEEvvEEEEvNT_6ParamsE:
[----:B------:R-:W0:Y:S02]  /*0000*/  LDC R1, c[0x0][0x28] ;  /* 0x00000a00ff017b82 */ /* 0x000e240000000800 */
[----:B0-----:R-:W-:Y:S01]  /*0010*/  VIADD R1, R1, 0xffffff68 ;  /* 0xffffff6801017836 */ /* 0x001fe20000000000 */
[----:B------:R-:W0:Y:S01]  /*0020*/  S2R R2, SR_TID.X ;  /* 0x0000000000027919 */ /* 0x000e220000002100 */
[----:B------:R-:W-:Y:S01]  /*0030*/  ELECT P0, URZ, PT ;  /* 0x00000000003f782f */ /* 0x000fe20003800000 */
[----:B------:R-:W-:Y:S01]  /*0040*/  BSSY B0, `(.L_x_0) ;  /* 0x0000015000007945 */ /* 0x000fe20003800000 */
[--C-:B0-----:R-:W-:Y:S02]  /*0050*/  SHF.R.U32.HI R0, RZ, 0x5, R2.reuse ;  /* 0x00000005ff007819 */ /* 0x101fe40000011602 */
[----:B------:R-:W-:-:S03]  /*0060*/  SHF.R.U32.HI R2, RZ, 0x7, R2 ;  /* 0x00000007ff027819 */ /* 0x000fc60000011602 */
[----:B------:R-:W0:Y:S04]  /*0070*/  SHFL.IDX PT, R3, R0, RZ, 0x1f ;  /* 0x00001fff00037589 */ /* 0x000e2800000e0000 */
[----:B------:R-:W1:Y:S01]  /*0080*/  SHFL.IDX PT, R2, R2, RZ, 0x1f ;  /* 0x00001fff02027589 */ /* 0x000e6200000e0000 */
[----:B0-----:R-:W-:Y:S02]  /*0090*/  R2UR UR4, R3 ;  /* 0x00000000030472ca */ /* 0x001fe400000e0000 */
[----:B-1----:R-:W-:-:S11]  /*00a0*/  R2UR UR6, R2 ;  /* 0x00000000020672ca */ /* 0x002fd600000e0000 */
[----:B------:R-:W-:Y:S02]  /*00b0*/  USHF.R.S32.HI UR5, URZ, 0x1f, UR4 ;  /* 0x0000001f3f057899 */ /* 0x000fe40008011404 */
[----:B------:R-:W-:Y:S02]  /*00c0*/  ISETP.NE.OR P0, PT, RZ, UR4, !P0 ;  /* 0x00000004ff007c0c */ /* 0x000fe4000c705670 */
[----:B------:R-:W-:-:S04]  /*00d0*/  ULEA.HI UR5, UR5, UR4, URZ, 0x2 ;  /* 0x0000000405057291 */ /* 0x000fc8000f8f103f */
[----:B------:R-:W-:-:S04]  /*00e0*/  ULOP3.LUT UR5, UR5, 0xfffffffc, URZ, 0xc0, !UPT ;  /* 0xfffffffc05057892 */ /* 0x000fc8000f8ec03f */
[----:B------:R-:W-:-:S03]  /*00f0*/  UIADD3 UR8, UR4, -UR5, URZ ;  /* 0x8000000504087290 */ /* 0x000fc6000fffe03f */
[----:B------:R-:W-:Y:S09]  /*0100*/  @P0 BRA `(.L_x_1) ;  /* 0x0000000000200947 */ /* 0x000ff20003800000 */
[----:B------:R-:W-:Y:S02]  /*0110*/  ULDC.64 UR4, c[0x0][0x198] ;  /* 0x0000660000047ab9 */ /* 0x000fe40000000a00 */
[----:B------:R-:W-:Y:S02]  /*0120*/  UIADD3 UR10, UP0, UR4, 0xf0, URZ ;  /* 0x000000f0040a7890 */ /* 0x000fe4000ff1e03f */
[----:B------:R-:W-:Y:S02]  /*0130*/  UIADD3 UR4, UP1, UR4, 0x1f0, URZ ;  /* 0x000001f004047890 */ /* 0x000fe4000ff3e03f */
[----:B------:R-:W-:Y:S02]  /*0140*/  UIADD3.X UR11, URZ, UR5, URZ, UP0, !UPT ;  /* 0x000000053f0b7290 */ /* 0x000fe400087fe43f */
[----:B------:R-:W-:-:S07]  /*0150*/  UIADD3.X UR5, URZ, UR5, URZ, UP1, !UPT ;  /* 0x000000053f057290 */ /* 0x000fce0008ffe43f */
[----:B------:R0:W-:Y:S02]  /*0160*/  UTMACCTL.PF [UR10] ;  /* 0x000000000a0079b9 */ /* 0x0001e40008040000 */
[----:B------:R0:W-:Y:S02]  /*0170*/  UTMACCTL.PF [UR4] ;  /* 0x00000000040079b9 */ /* 0x0001e40008040000 */
[----:B0-----:R-:W-:Y:S01]  /*0180*/  NOP ;  /* 0x0000000000007918 */ /* 0x001fe20000000000 */
.L_x_1:
[----:B------:R-:W-:Y:S05]  /*0190*/  BSYNC B0 ;  /* 0x0000000000007941 */ /* 0x000fea0003800000 */
.L_x_0:
[----:B------:R-:W0:Y:S01]  /*01a0*/  SHFL.IDX PT, R2, R0, RZ, 0x1f ;  /* 0x00001fff00027589 */ /* 0x000e2200000e0000 */
[----:B------:R-:W-:Y:S01]  /*01b0*/  UISETP.NE.AND UP0, UPT, UR8, 0x3, UPT ;  /* 0x000000030800788c */ /* 0x000fe2000bf05270 */
[----:B------:R-:W-:Y:S01]  /*01c0*/  ISETP.NE.AND P1, PT, RZ, UR6, PT ;  /* 0x00000006ff007c0c */ /* 0x000fe2000bf25270 */
[----:B------:R-:W-:Y:S02]  /*01d0*/  UIADD3 UR10, UR6, -0x1, URZ ;  /* 0xffffffff060a7890 */ /* 0x000fe4000fffe03f */
[----:B------:R-:W-:Y:S02]  /*01e0*/  UISETP.EQ.OR UP0, UPT, UR8, URZ, !UP0 ;  /* 0x0000003f0800728c */ /* 0x000fe4000c702670 */
[----:B------:R-:W-:Y:S02]  /*01f0*/  UISETP.GE.U32.AND UP1, UPT, UR10, 0x2, UPT ;  /* 0x000000020a00788c */ /* 0x000fe4000bf26070 */
[----:B------:R-:W-:-:S04]  /*0200*/  UISETP.EQ.AND UP0, UPT, UR6, URZ, UP0 ;  /* 0x0000003f0600728c */ /* 0x000fc80008702270 */
[----:B------:R-:W-:-:S04]  /*0210*/  USEL UR4, URZ, 0x1, !UP0 ;  /* 0x000000013f047887 */ /* 0x000fc8000c000000 */
[----:B------:R-:W-:Y:S01]  /*0220*/  USEL UR4, UR4, 0x2, UP1 ;  /* 0x0000000204047887 */ /* 0x000fe20008800000 */
[----:B0-----:R-:W-:-:S05]  /*0230*/  ISETP.NE.AND P0, PT, R2, RZ, PT ;  /* 0x000000ff0200720c */ /* 0x001fca0003f05270 */
[----:B------:R-:W-:-:S05]  /*0240*/  IMAD.U32 R2, RZ, RZ, UR4 ;  /* 0x00000004ff027e24 */ /* 0x000fca000f8e00ff */
[----:B------:R0:W-:Y:S03]  /*0250*/  STL [R1+0x38], R2 ;  /* 0x0000380201007387 */ /* 0x0001e60000100800 */
[----:B------:R-:W-:Y:S05]  /*0260*/  @P0 BRA `(.L_x_2) ;  /* 0x0000000000dc0947 */ /* 0x000fea0003800000 */
[----:B------:R-:W-:Y:S01]  /*0270*/  ELECT P0, URZ, PT ;  /* 0x00000000003f782f */ /* 0x000fe20003800000 */
[----:B------:R-:W-:-:S12]  /*0280*/  BSSY B0, `(.L_x_2) ;  /* 0x0000035000007945 */ /* 0x000fd80003800000 */
[----:B------:R-:W-:Y:S05]  /*0290*/  @!P0 BRA `(.L_x_3) ;  /* 0x0000000000cc8947 */ /* 0x000fea0003800000 */
[----:B------:R-:W1:Y:S01]  /*02a0*/  S2UR UR9, SR_CgaCtaId ;  /* 0x00000000000979c3 */ /* 0x000e620000008800 */
[----:B------:R-:W-:Y:S01]  /*02b0*/  UMOV UR4, 0x400 ;  /* 0x0000040000047882 */ /* 0x000fe20000000000 */
[----:B------:R-:W-:Y:S01]  /*02c0*/  UMOV UR5, 0x1 ;  /* 0x0000000100057882 */ /* 0x000fe20000000000 */
[----:B------:R-:W-:Y:S02]  /*02d0*/  UMOV UR6, 0x100 ;  /* 0x0000010000067882 */ /* 0x000fe40000000000 */
[----:B------:R-:W-:-:S04]  /*02e0*/  UIADD3 UR6, -UR6, 0x100000, URZ ;  /* 0x0010000006067890 */ /* 0x000fc8000fffe13f */
[----:B------:R-:W-:Y:S02]  /*02f0*/  USHF.L.U32 UR7, UR6, 0xb, URZ ;  /* 0x0000000b06077899 */ /* 0x000fe4000800063f */
[----:B------:R-:W-:Y:S02]  /*0300*/  USHF.L.U32 UR6, UR6, 0x1, URZ ;  /* 0x0000000106067899 */ /* 0x000fe4000800063f */
[----:B-1----:R-:W-:Y:S02]  /*0310*/  ULEA UR9, UR9, UR4, 0x18 ;  /* 0x0000000409097291 */ /* 0x002fe4000f8ec03f */
[----:B------:R-:W-:-:S04]  /*0320*/  UIADD3 UR4, -UR5, 0x100000, URZ ;  /* 0x0010000005047890 */ /* 0x000fc8000fffe13f */
[----:B------:R-:W-:Y:S02]  /*0330*/  USHF.L.U32 UR5, UR4, 0xb, URZ ;  /* 0x0000000b04057899 */ /* 0x000fe4000800063f */
[----:B------:R-:W-:Y:S01]  /*0340*/  USHF.L.U32 UR4, UR4, 0x1, URZ ;  /* 0x0000000104047899 */ /* 0x000fe2000800063f */
[----:B------:R-:W1:Y:S11]  /*0350*/  FENCE.VIEW.ASYNC.S ;  /* 0x00000000000073c6 */ /* 0x000e760000000000 */
[----:B-1----:R1:W2:Y:S01]  /*0360*/  SYNCS.EXCH.64 URZ, [UR9], UR4 ;  /* 0x00000004093f75b2 */ /* 0x0022a20008000100 */
[----:B------:R1:W3:Y:S01]  /*0370*/  SYNCS.EXCH.64 URZ, [UR9+0x98], UR6 ;  /* 0x00009806093f75b2 */ /* 0x0002e20008000100 */
[----:B------:R1:W4:Y:S01]  /*0380*/  SYNCS.EXCH.64 URZ, [UR9+0x8], UR4 ;  /* 0x00000804093f75b2 */ /* 0x0003220008000100 */
[----:B------:R1:W0:Y:S01]  /*0390*/  SYNCS.EXCH.64 URZ, [UR9+0xa0], UR6 ;  /* 0x0000a006093f75b2 */ /* 0x0002220008000100 */
        /* <DEDUP_REMOVED lines=33> */
[----:B------:R1:W0:Y:S02]  /*05b0*/  SYNCS.EXCH.64 URZ, [UR9+0x128], UR6 ;  /* 0x00012806093f75b2 */ /* 0x0002240008000100 */
[----:B-1234-:R-:W-:Y:S01]  /*05c0*/  NOP ;  /* 0x0000000000007918 */ /* 0x01efe20000000000 */
.L_x_3:
[----:B------:R-:W-:Y:S05]  /*05d0*/  BSYNC B0 ;  /* 0x0000000000007941 */ /* 0x000fea0003800000 */
.L_x_2:
[----:B------:R-:W1:Y:S01]  /*05e0*/  SHFL.IDX PT, R0, R0, RZ, 0x1f ;  /* 0x00001fff00007589 */ /* 0x000e6200000e0000 */
[----:B0-----:R-:W0:Y:S01]  /*05f0*/  LDC R2, c[0x0][0x65c] ;  /* 0x00019700ff027b82 */ /* 0x001e220000000800 */
[----:B------:R-:W-:Y:S01]  /*0600*/  ELECT P0, URZ, PT ;  /* 0x00000000003f782f */ /* 0x000fe20003800000 */
[----:B------:R-:W-:Y:S01]  /*0610*/  IMAD.MOV.U32 R3, RZ, RZ, RZ ;  /* 0x000000ffff037224 */ /* 0x000fe200078e00ff */
[----:B------:R-:W-:Y:S01]  /*0620*/  UMOV UR4, 0x20 ;  /* 0x0000002000047882 */ /* 0x000fe20000000000 */
[----:B------:R-:W-:Y:S01]  /*0630*/  NOP ;  /* 0x0000000000007918 */ /* 0x000fe20000000000 */
[----:B------:R-:W-:Y:S01]  /*0640*/  NOP ;  /* 0x0000000000007918 */ /* 0x000fe20000000000 */
[----:B-1----:R-:W-:Y:S02]  /*0650*/  ISETP.NE.OR P0, PT, R0, RZ, !P0 ;  /* 0x000000ff0000720c */ /* 0x002fe40004705670 */
[----:B0-----:R-:W-:Y:S01]  /*0660*/  ISETP.NE.AND P3, PT, R2, 0x1, PT ;  /* 0x000000010200780c */ /* 0x001fe20003f65270 */
[----:B------:R-:W0:Y:S01]  /*0670*/  S2R R0, SR_CTAID.Y ;  /* 0x0000000000007919 */ /* 0x000e220000002600 */
[----:B------:R-:W1:Y:S09]  /*0680*/  S2R R2, SR_CTAID.X ;  /* 0x0000000000027919 */ /* 0x000e720000002500 */
[----:B------:R-:W-:Y:S01]  /*0690*/  VOTEU.ALL UP0, P0 ;  /* 0x00000000003f7886 */ /* 0x000fe20000000000 */
[----:B------:R-:W-:Y:S01]  /*06a0*/  VOTEU.ALL UP1, P0 ;  /* 0x00000000003f7886 */ /* 0x000fe20000020000 */
[----:B------:R-:W1:Y:S01]  /*06b0*/  @P3 LDC R7, c[0x0][0x10] ;  /* 0x00000400ff073b82 */ /* 0x000e620000000800 */
[----:B------:R-:W-:-:S02]  /*06c0*/  @P3 IMAD.MOV.U32 R5, RZ, RZ, RZ ;  /* 0x000000ffff053224 */ /* 0x000fc400078e00ff */
[----:B------:R-:W-:Y:S01]  /*06d0*/  @P3 IMAD.MOV.U32 R11, RZ, RZ, RZ ;  /* 0x000000ffff0b3224 */ /* 0x000fe200078e00ff */
[----:B------:R-:W-:Y:S01]  /*06e0*/  @!UP0 UMOV UR6, 0x400 ;  /* 0x0000040000068882 */ /* 0x000fe20000000000 */
[----:B------:R-:W-:-:S04]  /*06f0*/  @!UP0 UIADD3 UR4, -UR4, 0x100000, URZ ;  /* 0x0010000004048890 */ /* 0x000fc8000fffe13f */
[----:B------:R-:W-:Y:S02]  /*0700*/  @!UP0 USHF.L.U32 UR5, UR4, 0xb, URZ ;  /* 0x0000000b04058899 */ /* 0x000fe4000800063f */
[----:B------:R-:W-:Y:S01]  /*0710*/  @!UP0 USHF.L.U32 UR4, UR4, 0x1, URZ ;  /* 0x0000000104048899 */ /* 0x000fe2000800063f */
[----:B------:R-:W2:Y:S08]  /*0720*/  @!P3 LDC R9, c[0x0][0xc] ;  /* 0x00000300ff09bb82 */ /* 0x000eb00000000800 */
[----:B------:R-:W3:Y:S01]  /*0730*/  @!UP0 S2UR UR7, SR_CgaCtaId ;  /* 0x00000000000789c3 */ /* 0x000ee20000008800 */
[----:B0-----:R-:W-:-:S04]  /*0740*/  @P3 IMAD.MOV.U32 R4, RZ, RZ, R0 ;  /* 0x000000ffff043224 */ /* 0x001fc800078e0000 */
[----:B-1----:R-:W-:-:S04]  /*0750*/  @P3 IMAD.WIDE.U32 R6, R2, R7, R4 ;  /* 0x0000000702063225 */ /* 0x002fc800078e0004 */
[----:B------:R-:W-:Y:S02]  /*0760*/  @P3 IMAD.MOV.U32 R16, RZ, RZ, R6 ;  /* 0x000000ffff103224 */ /* 0x000fe400078e0006 */
[----:B------:R-:W-:Y:S02]  /*0770*/  @P3 IMAD.IADD R17, R7, 0x1, R11 ;  /* 0x0000000107113824 */ /* 0x000fe400078e020b */
[----:B--2---:R-:W-:-:S04]  /*0780*/  @!P3 IMAD.WIDE.U32 R4, R9, R0, R2 ;  /* 0x000000000904b225 */ /* 0x004fc800078e0002 */
[----:B------:R-:W-:Y:S02]  /*0790*/  @!P3 IMAD.MOV.U32 R16, RZ, RZ, R4 ;  /* 0x000000ffff10b224 */ /* 0x000fe400078e0004 */
[----:B------:R-:W-:Y:S01]  /*07a0*/  @!P3 IMAD.MOV.U32 R17, RZ, RZ, R5 ;  /* 0x000000ffff11b224 */ /* 0x000fe200078e0005 */
[----:B---3--:R-:W-:Y:S02]  /*07b0*/  @!UP0 ULEA UR6, UR7, UR6, 0x18 ;  /* 0x0000000607068291 */ /* 0x008fe4000f8ec03f */
[----:B------:R0:W-:Y:S01]  /*07c0*/  STL [R1+0x44], R16 ;  /* 0x0000441001007387 */ /* 0x0001e20000100800 */
[----:B------:R-:W-:-:S03]  /*07d0*/  VOTEU.ALL UP0, P0 ;  /* 0x00000000003f7886 */ /* 0x000fc60000000000 */
[----:B------:R0:W-:Y:S04]  /*07e0*/  STL [R1+0x40], R17 ;  /* 0x0000401101007387 */ /* 0x0001e80000100800 */
[----:B------:R-:W1:Y:S02]  /*07f0*/  FENCE.VIEW.ASYNC.S ;  /* 0x00000000000073c6 */ /* 0x000e640000000000 */
[----:B-1----:R0:W1:Y:S01]  /*0800*/  @!UP0 SYNCS.EXCH.64 URZ, [UR6+0x140], UR4 ;  /* 0x00014004063f85b2 */ /* 0x0020620008000100 */
[----:B------:R0:W1:Y:S01]  /*0810*/  @!UP1 SYNCS.EXCH.64 URZ, [UR6+0x148], UR4 ;  /* 0x00014804063f95b2 */ /* 0x0000620008000100 */
[----:B------:R-:W-:Y:S01]  /*0820*/  NOP ;  /* 0x0000000000007918 */ /* 0x000fe20000000000 */
[----:B-1----:R-:W-:Y:S06]  /*0830*/  BAR.SYNC.DEFER_BLOCKING 0x0 ;  /* 0x0000000000007b1d */ /* 0x002fec0000010000 */
[----:B0-----:R-:W-:Y:S05]  /*0840*/  @!P1 BRA `(.L_x_4) ;  /* 0x000000e0000c9947 */ /* 0x001fea0003800000 */
[----:B------:R-:W-:-:S06]  /*0850*/  UISETP.GT.U32.AND UP0, UPT, UR10, 0x1, UPT ;  /* 0x000000010a00788c */ /* 0x000fcc000bf04070 */
[----:B------:R-:W-:-:S13]  /*0860*/  PLOP3.LUT P0, PT, PT, PT, UP0, 0x80, 0x0 ;  /* 0x000000000000781c */ /* 0x000fda0003f0f008 */
[----:B------:R-:W-:Y:S05]  /*0870*/  @P0 EXIT ;  /* 0x000000000000094d */ /* 0x000fea0003800000 */
[----:B------:R-:W-:Y:S01]  /*0880*/  IMAD.MOV.U32 R5, RZ, RZ, -0x1 ;  /* 0xffffffffff057424 */ /* 0x000fe200078e00ff */
[----:B------:R-:W-:Y:S01]  /*0890*/  ULDC.64 UR4, c[0x0][0x650] ;  /* 0x0001940000047ab9 */ /* 0x000fe20000000a00 */
[----:B------:R-:W-:Y:S01]  /*08a0*/  IMAD.MOV.U32 R6, RZ, RZ, -0x1 ;  /* 0xffffffffff067424 */ /* 0x000fe200078e00ff */
[----:B------:R-:W-:Y:S01]  /*08b0*/  ISETP.GE.U32.AND P0, PT, R16, UR4, PT ;  /* 0x0000000410007c0c */ /* 0x000fe2000bf06070 */
[----:B------:R-:W-:Y:S01]  /*08c0*/  UMOV UR4, 0xffffffff ;  /* 0xffffffff00047882 */ /* 0x000fe20000000000 */
[----:B------:R0:W-:Y:S01]  /*08d0*/  STL [R1+0x58], R5 ;  /* 0x0000580501007387 */ /* 0x0001e20000100800 */
[----:B------:R-:W-:Y:S02]  /*08e0*/  PRMT R4, RZ, 0x7610, R4 ;  /* 0x00007610ff047816 */ /* 0x000fe40000000004 */
[----:B------:R-:W-:Y:S01]  /*08f0*/  ISETP.GE.U32.AND.EX P0, PT, R17, UR5, PT, P0 ;  /* 0x0000000511007c0c */ /* 0x000fe2000bf06100 */
[----:B------:R1:W-:Y:S01]  /*0900*/  STL [R1+0x54], R6 ;  /* 0x0000540601007387 */ /* 0x0003e20000100800 */
[----:B0-----:R-:W-:-:S05]  /*0910*/  IMAD.U32 R5, RZ, RZ, UR4 ;  /* 0x00000004ff057e24 */ /* 0x001fca000f8e00ff */
[----:B------:R1:W-:Y:S06]  /*0920*/  STL [R1+0x4c], R5 ;  /* 0x00004c0501007387 */ /* 0x0003ec0000100800 */
[----:B------:R-:W-:Y:S05]  /*0930*/  @P0 BRA `(.L_x_5) ;  /* 0x0000000400700947 */ /* 0x000fea0003800000 */
[----:B------:R-:W0:Y:S01]  /*0940*/  LDC.64 R12, c[0x0][0x628] ;  /* 0x00018a00ff0c7b82 */ /* 0x000e220000000a00 */
[----:B------:R-:W-:Y:S02]  /*0950*/  IMAD.MOV.U32 R4, RZ, RZ, R16 ;  /* 0x000000ffff047224 */ /* 0x000fe400078e0010 */
[----:B-1----:R-:W-:-:S05]  /*0960*/  IMAD.MOV.U32 R5, RZ, RZ, R17 ;  /* 0x000000ffff057224 */ /* 0x002fca00078e0011 */
[----:B------:R-:W1:Y:S08]  /*0970*/  LDC R10, c[0x0][0x630] ;  /* 0x00018c00ff0a7b82 */ /* 0x000e700000000800 */
[----:B------:R-:W2:Y:S01]  /*0980*/  LDC.64 R14, c[0x0][0x620] ;  /* 0x00018800ff0e7b82 */ /* 0x000ea20000000a00 */
[----:B0-----:R-:W-:-:S04]  /*0990*/  ISETP.NE.U32.AND P0, PT, R12, RZ, PT ;  /* 0x000000ff0c00720c */ /* 0x001fc80003f05070 */
[----:B------:R-:W-:-:S13]  /*09a0*/  ISETP.NE.AND.EX P0, PT, R13, RZ, PT, P0 ;  /* 0x000000ff0d00720c */ /* 0x000fda0003f05300 */
[----:B-12---:R-:W-:Y:S05]  /*09b0*/  @!P0 BRA `(.L_x_6) ;  /* 0x0000000000288947 */ /* 0x006fea0003800000 */
[----:B------:R-:W0:Y:S02]  /*09c0*/  LDC R9, c[0x0][0x634] ;  /* 0x00018d00ff097b82 */ /* 0x000e240000000800 */
[----:B0-----:R-:W-:-:S05]  /*09d0*/  IADD3 R9, P0, R16, R9, RZ ;  /* 0x0000000910097210 */ /* 0x001fca0007f1e0ff */
[----:B------:R-:W-:-:S04]  /*09e0*/  IMAD.X R11, RZ, RZ, R17, P0 ;  /* 0x000000ffff0b7224 */ /* 0x000fc800000e0611 */
[----:B------:R-:W-:-:S04]  /*09f0*/  IMAD.WIDE.U32 R4, R11, R12, RZ ;  /* 0x0000000c0b047225 */ /* 0x000fc800078e00ff */
[----:B------:R-:W-:-:S04]  /*0a00*/  IMAD.WIDE.U32 R6, P0, R9, R13, R4 ;  /* 0x0000000d09067225 */ /* 0x000fc80007800004 */
[----:B------:R-:W-:-:S04]  /*0a10*/  IMAD.WIDE.U32 R4, R9, R12, RZ ;  /* 0x0000000c09047225 */ /* 0x000fc800078e00ff */
[----:B------:R-:W-:Y:S01]  /*0a20*/  IMAD.X R9, RZ, RZ, RZ, P0 ;  /* 0x000000ffff097224 */ /* 0x000fe200000e06ff */
[----:B------:R-:W-:Y:S01]  /*0a30*/  IADD3 RZ, P0, R5, R6, RZ ;  /* 0x0000000605ff7210 */ /* 0x000fe20007f1e0ff */
[----:B------:R-:W-:-:S04]  /*0a40*/  IMAD.MOV.U32 R8, RZ, RZ, R7 ;  /* 0x000000ffff087224 */ /* 0x000fc800078e0007 */
[----:B------:R-:W-:-:S08]  /*0a50*/  IMAD.WIDE.U32.X R4, R11, R13, R8, P0 ;  /* 0x0000000d0b047225 */ /* 0x000fd000000e0408 */
.L_x_6:
[-CC-:B------:R-:W-:Y:S01]  /*0a60*/  SHF.R.U64 R24, R4, R10.reuse, R5.reuse ;  /* 0x0000000a04187219 */ /* 0x180fe20000001205 */
[----:B------:R-:W0:Y:S01]  /*0a70*/  LDC R8, c[0x0][0x618] ;  /* 0x00018600ff087b82 */ /* 0x000e220000000800 */
[----:B------:R-:W-:Y:S01]  /*0a80*/  SHF.R.U32.HI R4, RZ, R10, R5 ;  /* 0x0000000aff047219 */ /* 0x000fe20000011605 */
[----:B------:R-:W-:Y:S01]  /*0a90*/  ULDC UR4, c[0x0][0x150] ;  /* 0x0000540000047ab9 */ /* 0x000fe20000000800 */
[----:B------:R-:W-:Y:S01]  /*0aa0*/  IADD3 R9, P0, RZ, -R24, RZ ;  /* 0x80000018ff097210 */ /* 0x000fe20007f1e0ff */
[----:B------:R-:W-:Y:S01]  /*0ab0*/  IMAD.MOV.U32 R5, RZ, RZ, R17 ;  /* 0x000000ffff057224 */ /* 0x000fe200078e0011 */
[----:B------:R-:W-:-:S03]  /*0ac0*/  I2FP.F32.U32 R3, R2 ;  /* 0x0000000200037245 */ /* 0x000fc60000201000 */
[----:B------:R-:W1:Y:S01]  /*0ad0*/  LDC.64 R18, c[0x0][0x640] ;  /* 0x00019000ff127b82 */ /* 0x000e620000000a00 */
[----:B------:R-:W-:Y:S02]  /*0ae0*/  IMAD.X R11, RZ, RZ, ~R4, P0 ;  /* 0x000000ffff0b7224 */ /* 0x000fe400000e0e04 */
[----:B------:R-:W-:Y:S01]  /*0af0*/  FMUL R3, R3, UR4 ;  /* 0x0000000403037c20 */ /* 0x000fe20008400000 */
[----:B------:R-:W-:Y:S01]  /*0b00*/  IMAD.MOV.U32 R4, RZ, RZ, R16 ;  /* 0x000000ffff047224 */ /* 0x000fe200078e0010 */
[----:B------:R-:W-:Y:S01]  /*0b10*/  ULDC UR4, c[0x0][0x154] ;  /* 0x0000550000047ab9 */ /* 0x000fe20000000800 */
[-C--:B------:R-:W-:Y:S02]  /*0b20*/  IMAD R6, R11, R14.reuse, RZ ;  /* 0x0000000e0b067224 */ /* 0x080fe400078e02ff */
[C---:B------:R-:W-:Y:S01]  /*0b30*/  IMAD.WIDE.U32 R4, R9.reuse, R14, R4 ;  /* 0x0000000e09047225 */ /* 0x040fe200078e0004 */
[----:B------:R-:W2:Y:S01]  /*0b40*/  LDC R10, c[0x0][0x608] ;  /* 0x00018200ff0a7b82 */ /* 0x000ea20000000800 */
[----:B------:R-:W3:Y:S02]  /*0b50*/  F2I.U32.TRUNC.NTZ R3, R3 ;  /* 0x0000000300037305 */ /* 0x000ee4000020f000 */
[----:B------:R-:W-:-:S04]  /*0b60*/  IMAD R9, R9, R15, R6 ;  /* 0x0000000f09097224 */ /* 0x000fc800078e0206 */
[----:B------:R-:W-:Y:S01]  /*0b70*/  IMAD.IADD R5, R5, 0x1, R9 ;  /* 0x0000000105057824 */ /* 0x000fe200078e0209 */
[----:B------:R-:W4:Y:S01]  /*0b80*/  LDC R7, c[0x0][0x144] ;  /* 0x00005100ff077b82 */ /* 0x000f220000000800 */
[----:B------:R-:W-:-:S03]  /*0b90*/  IMAD.MOV.U32 R9, RZ, RZ, 0x1 ;  /* 0x00000001ff097424 */ /* 0x000fc600078e00ff */
[----:B0-----:R-:W-:Y:S02]  /*0ba0*/  SHF.R.U64 R12, R4, R8, R5 ;  /* 0x00000008040c7219 */ /* 0x001fe40000001205 */
[----:B------:R-:W-:Y:S02]  /*0bb0*/  I2FP.F32.U32 R4, R0 ;  /* 0x0000000000047245 */ /* 0x000fe40000201000 */
[----:B------:R-:W0:Y:S01]  /*0bc0*/  LDC R14, c[0x0][0x658] ;  /* 0x00019600ff0e7b82 */ /* 0x000e220000000800 */
[----:B-1----:R-:W-:Y:S01]  /*0bd0*/  ISETP.NE.U32.AND P0, PT, R18, RZ, PT ;  /* 0x000000ff1200720c */ /* 0x002fe20003f05070 */
[----:B---3--:R-:W-:Y:S02]  /*0be0*/  IMAD.MOV R6, RZ, RZ, -R3 ;  /* 0x000000ffff067224 */ /* 0x008fe400078e0a03 */
[----:B------:R-:W-:Y:S01]  /*0bf0*/  FMUL R4, R4, UR4 ;  /* 0x0000000404047c20 */ /* 0x000fe20008400000 */
[----:B------:R-:W-:Y:S01]  /*0c00*/  SHF.R.U32.HI R3, RZ, R8, R5 ;  /* 0x00000008ff037219 */ /* 0x000fe20000011605 */
[----:B------:R-:W-:Y:S01]  /*0c10*/  IMAD.MOV.U32 R5, RZ, RZ, -0x1 ;  /* 0xffffffffff057424 */ /* 0x000fe200078e00ff */
[----:B------:R-:W-:Y:S01]  /*0c20*/  ISETP.NE.AND.EX P0, PT, R19, RZ, PT, P0 ;  /* 0x000000ff1300720c */ /* 0x000fe20003f05300 */
[----:B------:R1:W3:Y:S01]  /*0c30*/  F2I.U32.TRUNC.NTZ R11, R4 ;  /* 0x00000004000b7305 */ /* 0x0002e2000020f000 */
[----:B------:R-:W1:Y:S01]  /*0c40*/  LDC R13, c[0x0][0x148] ;  /* 0x00005200ff0d7b82 */ /* 0x000e620000000800 */
[----:B--2---:R-:W-:-:S02]  /*0c50*/  SHF.R.U64 R23, R12, R10, R3 ;  /* 0x0000000a0c177219 */ /* 0x004fc40000001203 */
[----:B------:R-:W-:-:S05]  /*0c60*/  SHF.R.U32.HI R3, RZ, R10, R3 ;  /* 0x0000000aff037219 */ /* 0x000fca0000011603 */
[----:B------:R-:W2:Y:S01]  /*0c70*/  LDC R17, c[0x0][0x600] ;  /* 0x00018000ff117b82 */ /* 0x000ea20000000800 */
[----:B----4-:R-:W-:-:S07]  /*0c80*/  IMAD R8, R7, R6, R2 ;  /* 0x0000000607087224 */ /* 0x010fce00078e0202 */
[----:B------:R-:W4:Y:S01]  /*0c90*/  LDC R16, c[0x0][0x648] ;  /* 0x00019200ff107b82 */ /* 0x000f220000000800 */
[-C--:B0-----:R-:W-:Y:S02]  /*0ca0*/  SHF.L.U32 R2, R5, R14.reuse, RZ ;  /* 0x0000000e05027219 */ /* 0x081fe400000006ff */
[--C-:B------:R-:W-:Y:S02]  /*0cb0*/  SHF.R.U64 R22, R23, R14, R3.reuse ;  /* 0x0000000e17167219 */ /* 0x100fe40000001203 */
[----:B------:R-:W-:Y:S02]  /*0cc0*/  LOP3.LUT R10, RZ, R2, RZ, 0x33, !PT ;  /* 0x00000002ff0a7212 */ /* 0x000fe400078e33ff */
[-C--:B------:R-:W-:Y:S01]  /*0cd0*/  SHF.R.U32.HI R3, RZ, R14.reuse, R3 ;  /* 0x0000000eff037219 */ /* 0x080fe20000011603 */
[----:B------:R-:W0:Y:S01]  /*0ce0*/  LDC R21, c[0x0][0x638] ;  /* 0x00018e00ff157b82 */ /* 0x000e220000000800 */
[----:B------:R-:W-:Y:S01]  /*0cf0*/  SHF.L.U32 R9, R9, R14, RZ ;  /* 0x0000000e09097219 */ /* 0x000fe200000006ff */
[----:B------:R-:W-:-:S06]  /*0d00*/  IMAD.MOV.U32 R2, RZ, RZ, R22 ;  /* 0x000000ffff027224 */ /* 0x000fcc00078e0016 */
[----:B------:R-:W0:Y:S01]  /*0d10*/  LDC R20, c[0x0][0x610] ;  /* 0x00018400ff147b82 */ /* 0x000e220000000800 */
[----:B-1-3--:R-:W-:Y:S05]  /*0d20*/  @!P0 BRA `(.L_x_7) ;  /* 0x0000000000288947 */ /* 0x00afea0003800000 */
[----:B------:R-:W1:Y:S02]  /*0d30*/  LDC R7, c[0x0][0x64c] ;  /* 0x00019300ff077b82 */ /* 0x000e640000000800 */
[----:B-1----:R-:W-:-:S05]  /*0d40*/  IADD3 R7, P0, R22, R7, RZ ;  /* 0x0000000716077210 */ /* 0x002fca0007f1e0ff */
        /* <DEDUP_REMOVED lines=8> */
.L_x_7:
[----:B----4-:R-:W-:Y:S01]  /*0dd0*/  SHF.R.U64 R2, R2, R16, R3 ;  /* 0x0000001002027219 */ /* 0x010fe20000001203 */
[----:B--2---:R-:W-:Y:S01]  /*0de0*/  VIADD R3, R17, 0xffffffff ;  /* 0xffffffff11037836 */ /* 0x004fe20000000000 */
[----:B------:R-:W-:Y:S01]  /*0df0*/  R2UR UR4, R24 ;  /* 0x00000000180472ca */ /* 0x000fe200000e0000 */
[----:B------:R-:W-:Y:S01]  /*0e00*/  IMAD.MOV R11, RZ, RZ, -R11 ;  /* 0x000000ffff0b7224 */ /* 0x000fe200078e0a0b */
[----:B------:R-:W-:Y:S01]  /*0e10*/  LOP3.LUT R10, R23, R10, RZ, 0xc0, !PT ;  /* 0x0000000a170a7212 */ /* 0x000fe200078ec0ff */
[----:B------:R-:W-:Y:S01]  /*0e20*/  IMAD.MOV R4, RZ, RZ, -R2 ;  /* 0x000000ffff047224 */ /* 0x000fe200078e0a02 */
[----:B------:R-:W-:Y:S01]  /*0e30*/  LOP3.LUT R3, R12, R3, RZ, 0xc0, !PT ;  /* 0x000000030c037212 */ /* 0x000fe200078ec0ff */
[----:B------:R-:W-:Y:S02]  /*0e40*/  @P3 IMAD R8, R13, R11, R0 ;  /* 0x0000000b0d083224 */ /* 0x000fe400078e0200 */
[----:B0-----:R-:W-:Y:S02]  /*0e50*/  IMAD R0, R4, R21, R22 ;  /* 0x0000001504007224 */ /* 0x001fe400078e0216 */
[----:B------:R-:W-:-:S02]  /*0e60*/  IMAD R9, R9, R2, R10 ;  /* 0x0000000209097224 */ /* 0x000fc400078e020a */
[----:B------:R-:W-:Y:S02]  /*0e70*/  IMAD R3, R0, R17, R3 ;  /* 0x0000001100037224 */ /* 0x000fe400078e0203 */
[----:B------:R-:W-:Y:S02]  /*0e80*/  IMAD R8, R9, R20, R8 ;  /* 0x0000001409087224 */ /* 0x000fe400078e0208 */
[----:B------:R-:W-:Y:S02]  /*0e90*/  IMAD.U32 R0, RZ, RZ, UR4 ;  /* 0x00000004ff007e24 */ /* 0x000fe4000f8e00ff */
[----:B------:R-:W-:Y:S01]  /*0ea0*/  IMAD.MOV.U32 R4, RZ, RZ, 0x1 ;  /* 0x00000001ff047424 */ /* 0x000fe200078e00ff */
[----:B------:R-:W-:Y:S02]  /*0eb0*/  SEL R2, R3, R8, !P3 ;  /* 0x0000000803027207 */ /* 0x000fe40005800000 */
[----:B------:R0:W-:Y:S04]  /*0ec0*/  STL [R1+0x4c], R0 ;  /* 0x00004c0001007387 */ /* 0x0001e80000100800 */
[----:B------:R2:W-:Y:S01]  /*0ed0*/  STL [R1+0x54], R2 ;  /* 0x0000540201007387 */ /* 0x0005e20000100800 */
[----:B0-----:R-:W-:-:S05]  /*0ee0*/  SEL R0, R8, R3, !P3 ;  /* 0x0000000308007207 */ /* 0x001fca0005800000 */
[----:B------:R2:W-:Y:S02]  /*0ef0*/  STL [R1+0x58], R0 ;  /* 0x0000580001007387 */ /* 0x0005e40000100800 */
.L_x_5:
[----:B------:R-:W-:-:S08]  /*0f00*/  NOP ;  /* 0x0000000000007918 */ /* 0x000fd00000000000 */
[----:B------:R-:W0:Y:S02]  /*0f10*/  USETMAXREG.TRY_ALLOC.CTAPOOL UP0, 0xe8 ;  /* 0x000000e8000079c8 */ /* 0x000e240008000600 */
[----:B0-----:R-:W-:-:S13]  /*0f20*/  PLOP3.LUT P0, PT, PT, PT, UP0, 0x80, 0x0 ;  /* 0x000000000000781c */ /* 0x001fda0003f0f008 */
[----:B------:R-:W-:Y:S05]  /*0f30*/  @!P0 BRA `(.L_x_5) ;  /* 0xfffffffc00f08947 */ /* 0x000fea000383ffff */
[----:B------:R-:W-:Y:S01]  /*0f40*/  ULDC.64 UR4, c[0x0][0x598] ;  /* 0x0001660000047ab9 */ /* 0x000fe20000000a00 */
[----:B------:R-:W-:Y:S01]  /*0f50*/  ULDC.64 UR56, c[0x0][0x208] ;  /* 0x0000820000387ab9 */ /* 0x000fe20000000a00 */
[----:B------:R-:W-:-:S04]  /*0f60*/  ISETP.NE.U32.AND P0, PT, RZ, UR4, PT ;  /* 0x00000004ff007c0c */ /* 0x000fc8000bf05070 */
[----:B------:R-:W-:-:S13]  /*0f70*/  ISETP.NE.AND.EX P0, PT, RZ, UR5, PT, P0 ;  /* 0x00000005ff007c0c */ /* 0x000fda000bf05300 */
[----:B------:R-:W-:Y:S05]  /*0f80*/  @!P0 BRA `(.L_x_8) ;  /* 0x0000000000208947 */ /* 0x000fea0003800000 */
[----:B--2---:R-:W0:Y:S02]  /*0f90*/  LDC.64 R2, c[0x0][0x598] ;  /* 0x00016600ff027b82 */ /* 0x004e240000000a00 */
[----:B0-----:R-:W2:Y:S02]  /*0fa0*/  LDG.E.64 R2, desc[UR56][R2.64] ;  /* 0x0000003802027981 */ /* 0x001ea4000c1e1b00 */
[----:B--2---:R-:W-:-:S04]  /*0fb0*/  ISETP.NE.U32.AND P0, PT, R2, RZ, PT ;  /* 0x000000ff0200720c */ /* 0x004fc80003f05070 */
[----:B------:R-:W-:-:S13]  /*0fc0*/  ISETP.NE.AND.EX P0, PT, R3, RZ, PT, P0 ;  /* 0x000000ff0300720c */ /* 0x000fda0003f05300 */
[----:B------:R-:W-:Y:S05]  /*0fd0*/  @!P0 BRA `(.L_x_8) ;  /* 0x00000000000c8947 */ /* 0x000fea0003800000 */
[----:B------:R-:W2:Y:S02]  /*0fe0*/  LD.E R2, desc[UR56][R2.64] ;  /* 0x0000003802027980 */ /* 0x000ea4000c101900 */
[----:B--2---:R-:W-:Y:S01]  /*0ff0*/  R2UR UR5, R2 ;  /* 0x00000000020572ca */ /* 0x004fe200000e0000 */
[----:B------:R-:W-:-:S14]  /*1000*/  BRA `(.L_x_9) ;  /* 0x0000000000247947 */ /* 0x000fdc0003800000 */
.L_x_8:
[----:B------:R-:W-:Y:S02]  /*1010*/  ULDC.64 UR4, c[0x0][0x588] ;  /* 0x0001620000047ab9 */ /* 0x000fe40000000a00 */
[----:B------:R-:W-:-:S04]  /*1020*/  ISETP.NE.U32.AND P0, PT, RZ, UR4, PT ;  /* 0x00000004ff007c0c */ /* 0x000fc8000bf05070 */
[----:B------:R-:W-:-:S13]  /*1030*/  ISETP.NE.AND.EX P0, PT, RZ, UR5, PT, P0 ;  /* 0x00000005ff007c0c */ /* 0x000fda000bf05300 */
[----:B------:R-:W-:Y:S05]  /*1040*/  @!P0 BRA `(.L_x_10) ;  /* 0x0000000000108947 */ /* 0x000fea0003800000 */
[----:B--2---:R-:W0:Y:S02]  /*1050*/  LDC.64 R2, c[0x0][0x588] ;  /* 0x00016200ff027b82 */ /* 0x004e240000000a00 */
[----:B0-----:R-:W2:Y:S02]  /*1060*/  LDG.E R2, desc[UR56][R2.64] ;  /* 0x0000003802027981 */ /* 0x001ea4000c1e1900 */
[----:B--2---:R-:W-:Y:S01]  /*1070*/  R2UR UR5, R2 ;  /* 0x00000000020572ca */ /* 0x004fe200000e0000 */
[----:B------:R-:W-:-:S14]  /*1080*/  BRA `(.L_x_9) ;  /* 0x0000000000047947 */ /* 0x000fdc0003800000 */
.L_x_10:
[----:B------:R-:W-:-:S05]  /*1090*/  ULDC UR5, c[0x0][0x580] ;  /* 0x0001600000057ab9 */ /* 0x000fca0000000800 */
.L_x_9:
[----:B------:R-:W-:Y:S02]  /*10a0*/  ULDC.64 UR6, c[0x0][0x5a0] ;  /* 0x0001680000067ab9 */ /* 0x000fe40000000a00 */
        /* <DEDUP_REMOVED lines=11> */
.L_x_11:
        /* <DEDUP_REMOVED lines=8> */
.L_x_13:
[----:B------:R-:W-:-:S05]  /*11e0*/  ULDC UR6, c[0x0][0x584] ;  /* 0x0001610000067ab9 */ /* 0x000fca0000000800 */
.L_x_12:
[----:B------:R-:W-:-:S13]  /*11f0*/  LOP3.LUT P0, RZ, R4, 0xff, RZ, 0xc0, !PT ;  /* 0x000000ff04ff7812 */ /* 0x000fda000780c0ff */
[----:B------:R-:W-:Y:S05]  /*1200*/  @!P0 EXIT ;  /* 0x000000000000894d */ /* 0x000fea0003800000 */
[----:B--2---:R-:W2:Y:S01]  /*1210*/  LDL R0, [R1+0x38] ;  /* 0x0000380001007983 */ /* 0x004ea20000100800 */
[----:B------:R-:W-:Y:S02]  /*1220*/  ULDC UR4, c[0x0][0x28c] ;  /* 0x0000a30000047ab9 */ /* 0x000fe40000000800 */
[----:B------:R-:W-:-:S04]  /*1230*/  UIADD3 UR4, UR4, 0x1f, URZ ;  /* 0x0000001f04047890 */ /* 0x000fc8000fffe03f */
[----:B------:R-:W-:-:S04]  /*1240*/  USHF.R.S32.HI UR7, URZ, 0x1f, UR4 ;  /* 0x0000001f3f077899 */ /* 0x000fc80008011404 */
[----:B------:R-:W-:-:S04]  /*1250*/  ULEA.HI UR4, UR7, UR4, URZ, 0x5 ;  /* 0x0000000407047291 */ /* 0x000fc8000f8f283f */
[----:B------:R-:W-:-:S03]  /*1260*/  USHF.R.S32.HI UR9, URZ, 0x5, UR4 ;  /* 0x000000053f097899 */ /* 0x000fc60008011404 */
[----:B------:R-:W-:Y:S02]  /*1270*/  UMOV UR4, URZ ;  /* 0x0000003f00047c82 */ /* 0x000fe40008000000 */
[----:B------:R-:W-:Y:S02]  /*1280*/  IMAD.U32 R2, RZ, RZ, UR4 ;  /* 0x00000004ff027e24 */ /* 0x000fe4000f8e00ff */
[----:B------:R-:W-:-:S05]  /*1290*/  IMAD.U32 R3, RZ, RZ, UR9 ;  /* 0x00000009ff037e24 */ /* 0x000fca000f8e00ff */
[----:B------:R0:W-:Y:S01]  /*12a0*/  STL [R1+0x50], R3 ;  /* 0x0000500301007387 */ /* 0x0001e20000100800 */
[----:B--2---:R-:W-:-:S13]  /*12b0*/  R2UR UR8, R0 ;  /* 0x00000000000872ca */ /* 0x004fda00000e0000 */
[----:B------:R-:W-:-:S03]  /*12c0*/  ULOP3.LUT UR7, UR8, 0x1, URZ, 0xfc, !UPT ;  /* 0x0000000108077892 */ /* 0x000fc6000f8efc3f */
[----:B------:R-:W-:Y:S02]  /*12d0*/  UMOV UR8, URZ ;  /* 0x0000003f00087c82 */ /* 0x000fe40008000000 */
[----:B------:R-:W-:-:S05]  /*12e0*/  IMAD.U32 R0, RZ, RZ, UR8 ;  /* 0x00000008ff007e24 */ /* 0x000fca000f8e00ff */
[----:B------:R0:W-:Y:S04]  /*12f0*/  STL [R1+0x48], R0 ;  /* 0x0000480001007387 */ /* 0x0001e80000100800 */
[----:B------:R0:W-:Y:S02]  /*1300*/  STL [R1+0x3c], R2 ;  /* 0x00003c0201007387 */ /* 0x0001e40000100800 */
.L_x_278:
[----:B0-----:R-:W0:Y:S01]  /*1310*/  S2R R0, SR_TID.X ;  /* 0x0000000000007919 */ /* 0x001e220000002100 */
[----:B--2---:R-:W2:Y:S01]  /*1320*/  LDL R2, [R1+0x48] ;  /* 0x0000480001027983 */ /* 0x004ea20000100800 */
[----:B---3--:R-:W3:Y:S01]  /*1330*/  S2UR UR12, SR_CgaCtaId ;  /* 0x00000000000c79c3 */ /* 0x008ee20000008800 */
[----:B------:R-:W-:Y:S01]  /*1340*/  UMOV UR58, 0x400 ;  /* 0x00000400003a7882 */ /* 0x000fe20000000000 */
[----:B------:R-:W-:Y:S01]  /*1350*/  UMOV UR4, URZ ;  /* 0x0000003f00047c82 */ /* 0x000fe20008000000 */
[----:B------:R-:W-:Y:S01]  /*1360*/  STL [R1+0x34], RZ ;  /* 0x000034ff01007387 */ /* 0x000fe20000100800 */
[----:B------:R-:W-:Y:S01]  /*1370*/  UMOV UR8, URZ ;  /* 0x0000003f00087c82 */ /* 0x000fe20008000000 */
[----:B------:R-:W-:Y:S02]  /*1380*/  UMOV UR9, URZ ;  /* 0x0000003f00097c82 */ /* 0x000fe40008000000 */
[----:B------:R-:W-:Y:S04]  /*1390*/  STL [R1+0x30], RZ ;  /* 0x000030ff01007387 */ /* 0x000fe80000100800 */
[----:B------:R-:W-:Y:S04]  /*13a0*/  STL [R1+0x2c], RZ ;  /* 0x00002cff01007387 */ /* 0x000fe80000100800 */
[----:B------:R-:W-:Y:S04]  /*13b0*/  STL [R1+0x28], RZ ;  /* 0x000028ff01007387 */ /* 0x000fe80000100800 */
[----:B------:R-:W-:Y:S04]  /*13c0*/  STL [R1+0x24], RZ ;  /* 0x000024ff01007387 */ /* 0x000fe80000100800 */
[----:B------:R-:W-:Y:S01]  /*13d0*/  STL [R1+0x20], RZ ;  /* 0x000020ff01007387 */ /* 0x000fe20000100800 */
[----:B0-----:R-:W-:-:S03]  /*13e0*/  LOP3.LUT R0, R0, 0x80, RZ, 0xc0, !PT ;  /* 0x0000008000007812 */ /* 0x001fc600078ec0ff */
[----:B------:R-:W-:Y:S01]  /*13f0*/  STL [R1+0x1c], RZ ;  /* 0x00001cff01007387 */ /* 0x000fe20000100800 */
[----:B------:R-:W-:-:S03]  /*1400*/  SHF.R.U32.HI R0, RZ, 0x7, R0 ;  /* 0x00000007ff007819 */ /* 0x000fc60000011600 */
[----:B------:R-:W-:Y:S04]  /*1410*/  STL [R1+0x18], RZ ;  /* 0x000018ff01007387 */ /* 0x000fe80000100800 */
[----:B------:R-:W-:Y:S04]  /*1420*/  STL [R1+0x14], RZ ;  /* 0x000014ff01007387 */ /* 0x000fe80000100800 */
[----:B------:R-:W0:Y:S04]  /*1430*/  SHFL.IDX PT, R0, R0, RZ, 0x1f ;  /* 0x00001fff00007589 */ /* 0x000e2800000e0000 */
[----:B------:R-:W-:Y:S04]  /*1440*/  STL [R1+0x10], RZ ;  /* 0x000010ff01007387 */ /* 0x000fe80000100800 */
[----:B------:R-:W-:Y:S04]  /*1450*/  STL [R1+0xc], RZ ;  /* 0x00000cff01007387 */ /* 0x000fe80000100800 */
[----:B------:R-:W-:Y:S04]  /*1460*/  STL [R1+0x8], RZ ;  /* 0x000008ff01007387 */ /* 0x000fe80000100800 */
[----:B------:R-:W-:Y:S04]  /*1470*/  STL [R1+0x4], RZ ;  /* 0x000004ff01007387 */ /* 0x000fe80000100800 */
[----:B------:R-:W-:Y:S01]  /*1480*/  STL [R1], RZ ;  /* 0x000000ff01007387 */ /* 0x000fe20000100800 */
[----:B0-----:R-:W-:Y:S01]  /*1490*/  R2UR UR10, R0 ;  /* 0x00000000000a72ca */ /* 0x001fe200000e0000 */
[----:B------:R-:W-:-:S05]  /*14a0*/  IMAD.MOV.U32 R0, RZ, RZ, RZ ;  /* 0x000000ffff007224 */ /* 0x000fca00078e00ff */
[----:B------:R0:W-:Y:S04]  /*14b0*/  STL [R1+0x5c], R0 ;  /* 0x00005c0001007387 */ /* 0x0001e80000100800 */
[----:B0---4-:R-:W4:Y:S01]  /*14c0*/  LDL R0, [R1+0x3c] ;  /* 0x00003c0001007983 */ /* 0x011f220000100800 */
[----:B---3--:R-:W-:Y:S01]  /*14d0*/  ULEA UR58, UR12, UR58, 0x18 ;  /* 0x0000003a0c3a7291 */ /* 0x008fe2000f8ec03f */
[----:B-1----:R-:W-:Y:S02]  /*14e0*/  CS2R R4, SRZ ;  /* 0x0000000000047805 */ /* 0x002fe4000001ff00 */
[----:B------:R-:W-:Y:S02]  /*14f0*/  CS2R R6, SRZ ;  /* 0x0000000000067805 */ /* 0x000fe4000001ff00 */
[----:B------:R-:W-:-:S02]  /*1500*/  CS2R R8, SRZ ;  /* 0x0000000000087805 */ /* 0x000fc4000001ff00 */
[----:B------:R-:W-:Y:S02]  /*1510*/  CS2R R10, SRZ ;  /* 0x00000000000a7805 */ /* 0x000fe4000001ff00 */
[----:B------:R-:W-:Y:S02]  /*1520*/  CS2R R12, SRZ ;  /* 0x00000000000c7805 */ /* 0x000fe4000001ff00 */
[----:B------:R-:W-:Y:S02]  /*1530*/  CS2R R14, SRZ ;  /* 0x00000000000e7805 */ /* 0x000fe4000001ff00 */
[----:B------:R-:W-:Y:S02]  /*1540*/  CS2R R16, SRZ ;  /* 0x0000000000107805 */ /* 0x000fe4000001ff00 */
        /* <DEDUP_REMOVED lines=43> */
[----:B------:R-:W-:Y:S01]  /*1800*/  CS2R R224, SRZ ;  /* 0x0000000000e07805 */ /* 0x000fe2000001ff00 */
[----:B------:R-:W-:Y:S01]  /*1810*/  IMAD.MOV.U32 R226, RZ, RZ, RZ ;  /* 0x000000ffffe27224 */ /* 0x000fe200078e00ff */
        /* <DEDUP_REMOVED lines=60> */
[----:B--2---:R-:W-:-:S02]  /*1be0*/  R2UR UR11, R2 ;  /* 0x00000000020b72ca */ /* 0x004fc400000e0000 */
[----:B------:R-:W0:Y:S01]  /*1bf0*/  LDC R2, c[0x0][0x28c] ;  /* 0x0000a300ff027b82 */ /* 0x000e220000000800 */
[----:B----4-:R-:W-:Y:S02]  /*1c00*/  R2UR UR60, R0 ;  /* 0x00000000003c72ca */ /* 0x010fe400000e0000 */
[----:B------:R1:W5:Y:S08]  /*1c10*/  LDL.LU R0, [R1+0x5c] ;  /* 0x00005c0001007983 */ /* 0x0003700000300800 */
[----:B------:R-:W-:Y:S01]  /*1c20*/  IMAD.U32 R227, RZ, RZ, UR11 ;  /* 0x0000000bffe37e24 */ /* 0x000fe2000f8e00ff */
[----:B------:R-:W-:Y:S01]  /*1c30*/  ULEA.HI UR11, UR10, UR10, URZ, 0x1 ;  /* 0x0000000a0a0b7291 */ /* 0x000fe2000f8f083f */
[----:B0-----:R-:W-:-:S03]  /*1c40*/  ISETP.GE.AND P0, PT, R2, 0x1, PT ;  /* 0x000000010200780c */ /* 0x001fc60003f06270 */
[----:B------:R-:W-:-:S04]  /*1c50*/  ULOP3.LUT UR11, UR11, 0x1ffffe, URZ, 0xc0, !UPT ;  /* 0x001ffffe0b0b7892 */ /* 0x000fc8000f8ec03f */
[----:B------:R-:W-:-:S04]  /*1c60*/  UIADD3 UR11, UR10, -UR11, URZ ;  /* 0x8000000b0a0b7290 */ /* 0x000fc8000fffe03f */
[----:B------:R-:W-:-:S04]  /*1c70*/  ULEA UR11, UR11, UR58, 0xb ;  /* 0x0000003a0b0b7291 */ /* 0x000fc8000f8e583f */
[----:B------:R-:W-:-:S04]  /*1c80*/  UIADD3 UR11, UR11, 0x200, URZ ;  /* 0x000002000b0b7890 */ /* 0x000fc8000fffe03f */
[----:B------:R-:W-:Y:S01]  /*1c90*/  USHF.R.U32.HI UR11, URZ, 0x4, UR11 ;  /* 0x000000043f0b7899 */ /* 0x000fe2000801160b */
[----:B------:R-:W-:-:S03]  /*1ca0*/  CS2R R2, SRZ ;  /* 0x0000000000027805 */ /* 0x000fc6000001ff00 */
[----:B------:R-:W-:Y:S01]  /*1cb0*/  ULOP3.LUT UR59, UR11, 0x3fff, URZ, 0xc0, !UPT ;  /* 0x00003fff0b3b7892 */ /* 0x000fe2000f8ec03f */
[----:B-1----:R-:W-:Y:S11]  /*1cc0*/  @!P0 BRA `(.L_x_14) ;  /* 0x0000001000d88947 */ /* 0x002ff60003800000 */
[----:B------:R-:W-:-:S06]  /*1cd0*/  UISETP.NE.AND UP0, UPT, UR7, 0x3, UPT ;  /* 0x000000030700788c */ /* 0x000fcc000bf05270 */
[----:B------:R-:W-:-:S13]  /*1ce0*/  PLOP3.LUT P1, PT, PT, PT, UP0, 0x80, 0x0 ;  /* 0x000000000000781c */ /* 0x000fda0003f2f008 */
[----:B------:R-:W-:Y:S05]  /*1cf0*/  @!P1 BRA `(.L_x_15) ;  /* 0x0000000000049947 */ /* 0x000fea0003800000 */
[----:B------:R-:W-:Y:S01]  /*1d00*/  BPT.TRAP 0x1 ;  /* 0x000000040000795c */ /* 0x000fe20000300000 */
.L_x_15:
[----:B-----5:R-:W2:Y:S04]  /*1d10*/  LDL R0, [R1+0x48] ;  /* 0x0000480001007983 */ /* 0x020ea80000100800 */
[----:B------:R-:W3:Y:S01]  /*1d20*/  LDL R2, [R1+0x3c] ;  /* 0x00003c0001027983 */ /* 0x000ee20000100800 */
[----:B--2---:R-:W-:Y:S02]  /*1d30*/  R2UR UR4, R0 ;  /* 0x00000000000472ca */ /* 0x004fe400000e0000 */
[----:B---3--:R-:W-:-:S11]  /*1d40*/  R2UR UR8, R2 ;  /* 0x00000000020872ca */ /* 0x008fd600000e0000 */
[----:B------:R-:W-:Y:S02]  /*1d50*/  IMAD.U32 R0, RZ, RZ, UR4 ;  /* 0x00000004ff007e24 */ /* 0x000fe4000f8e00ff */
[----:B------:R-:W-:-:S03]  /*1d60*/  ULEA UR8, UR8, UR58, 0x3 ;  /* 0x0000003a08087291 */ /* 0x000fc6000f8e183f */
[----:B------:R-:W-:-:S06]  /*1d70*/  SHF.L.U32 R0, R0, 0x1f, RZ ;  /* 0x0000001f00007819 */ /* 0x000fcc00000006ff */
[----:B------:R0:W1:Y:S01]  /*1d80*/  SYNCS.PHASECHK.TRANS64.TRYWAIT P0, [UR8], R0 ;  /* 0x00000000ff0075a7 */ /* 0x0000620008000148 */
[----:B------:R-:W-:Y:S05]  /*1d90*/  @!P1 BRA `(.L_x_16) ;  /* 0x0000000000049947 */ /* 0x000fea0003800000 */
[----:B------:R-:W-:Y:S01]  /*1da0*/  BPT.TRAP 0x1 ;  /* 0x000000040000795c */ /* 0x000fe20000300000 */
.L_x_16:
[----:B------:R2:W-:Y:S01]  /*1db0*/  STL [R1+0x34], RZ ;  /* 0x000034ff01007387 */ /* 0x0005e20000100800 */
[----:B------:R-:W-:Y:S01]  /*1dc0*/  UMOV UR4, 0x1 ;  /* 0x0000000100047882 */ /* 0x000fe20000000000 */
[----:B-1----:R-:W-:Y:S05]  /*1dd0*/  @P0 BRA `(.L_x_17) ;  /* 0x0000000000080947 */ /* 0x002fea0003800000 */
[----:B------:R-:W1:Y:S02]  /*1de0*/  SYNCS.PHASECHK.TRANS64.TRYWAIT P0, [UR8], R0 ;  /* 0x00000000ff0075a7 */ /* 0x000e640008000148 */
[----:B-1----:R-:W-:Y:S05]  /*1df0*/  @!P0 BRA `(.L_x_18) ;  /* 0x000000e8008c8947 */ /* 0x002fea0003800000 */
.L_x_17:
[----:B------:R-:W3:Y:S01]  /*1e00*/  LDL R2, [R1+0x3c] ;  /* 0x00003c0001027983 */ /* 0x000ee20000100800 */
[----:B------:R-:W-:Y:S01]  /*1e10*/  UIADD3 UR8, UR58, 0x13200, URZ ;  /* 0x000132003a087890 */ /* 0x000fe2000fffe03f */
[----:B------:R-:W-:Y:S01]  /*1e20*/  WARPGROUP.ARRIVE ;  /* 0x00000000000079c5 */ /* 0x000fe20000000000 */
[----:B------:R-:W-:Y:S01]  /*1e30*/  ULOP3.LUT UR12, UR59, 0x10000, URZ, 0xfc, !UPT ;  /* 0x000100003b0c7892 */ /* 0x000fe2000f8efc3f */
[----:B------:R4:W-:Y:S01]  /*1e40*/  STL [R1+0x30], RZ ;  /* 0x000030ff01007387 */ /* 0x0009e20000100800 */
[----:B------:R-:W-:Y:S01]  /*1e50*/  USHF.R.U32.HI UR8, URZ, 0x4, UR8 ;  /* 0x000000043f087899 */ /* 0x000fe20008011608 */
[----:B01----:R-:W-:Y:S01]  /*1e60*/  IMAD.MOV.U32 R0, RZ, RZ, RZ ;  /* 0x000000ffff007224 */ /* 0x003fe200078e00ff */
[----:B------:R-:W-:Y:S01]  /*1e70*/  ULDC UR9, c[0x0][0x50c] ;  /* 0x0001430000097ab9 */ /* 0x000fe20000000800 */
[----:B------:R-:W-:Y:S01]  /*1e80*/  UMOV UR13, 0xc0000010 ;  /* 0xc0000010000d7882 */ /* 0x000fe20000000000 */
[----:B------:R-:W-:Y:S01]  /*1e90*/  ULOP3.LUT UR8, UR8, 0x3fff, URZ, 0xc0, !UPT ;  /* 0x00003fff08087892 */ /* 0x000fe2000f8ec03f */
[----:B------:R4:W-:Y:S01]  /*1ea0*/  STL [R1+0x2c], RZ ;  /* 0x00002cff01007387 */ /* 0x0009e20000100800 */
[----:B------:R-:W-:Y:S01]  /*1eb0*/  UISETP.NE.AND UP0, UPT, UR9, 0x1, UPT ;  /* 0x000000010900788c */ /* 0x000fe2000bf05270 */
[----:B------:R-:W-:Y:S01]  /*1ec0*/  CS2R R4, SRZ ;  /* 0x0000000000047805 */ /* 0x000fe2000001ff00 */
[----:B------:R-:W-:Y:S01]  /*1ed0*/  ULOP3.LUT UR8, UR8, 0x10000, URZ, 0xfc, !UPT ;  /* 0x0001000008087892 */ /* 0x000fe2000f8efc3f */
[----:B------:R4:W-:Y:S01]  /*1ee0*/  STL [R1+0x28], RZ ;  /* 0x000028ff01007387 */ /* 0x0009e20000100800 */
[----:B------:R-:W-:Y:S01]  /*1ef0*/  UMOV UR15, 0xc0000010 ;  /* 0xc0000010000f7882 */ /* 0x000fe20000000000 */
[----:B------:R-:W-:-:S02]  /*1f00*/  CS2R R6, SRZ ;  /* 0x0000000000067805 */ /* 0x000fc4000001ff00 */
[----:B------:R-:W-:Y:S01]  /*1f10*/  CS2R R8, SRZ ;  /* 0x0000000000087805 */ /* 0x000fe2000001ff00 */
[----:B------:R4:W-:Y:S01]  /*1f20*/  STL [R1+0x24], RZ ;  /* 0x000024ff01007387 */ /* 0x0009e20000100800 */
[----:B------:R-:W-:Y:S02]  /*1f30*/  CS2R R10, SRZ ;  /* 0x00000000000a7805 */ /* 0x000fe4000001ff00 */
[----:B------:R-:W-:Y:S02]  /*1f40*/  CS2R R12, SRZ ;  /* 0x00000000000c7805 */ /* 0x000fe4000001ff00 */
[----:B------:R-:W-:Y:S01]  /*1f50*/  CS2R R14, SRZ ;  /* 0x00000000000e7805 */ /* 0x000fe2000001ff00 */
[----:B------:R4:W-:Y:S01]  /*1f60*/  STL [R1+0x20], RZ ;  /* 0x000020ff01007387 */ /* 0x0009e20000100800 */
[----:B------:R-:W-:Y:S02]  /*1f70*/  CS2R R16, SRZ ;  /* 0x0000000000107805 */ /* 0x000fe4000001ff00 */
        /* <DEDUP_REMOVED lines=30> */
[----:B------:R4:W-:Y:S01]  /*2160*/  STL [R1], RZ ;  /* 0x000000ff01007387 */ /* 0x0009e20000100800 */
        /* <DEDUP_REMOVED lines=20> */
[----:B------:R-:W-:Y:S01]  /*22b0*/  CS2R R224, SRZ ;  /* 0x0000000000e07805 */ /* 0x000fe2000001ff00 */
[----:B------:R-:W-:Y:S01]  /*22c0*/  IMAD.MOV.U32 R226, RZ, RZ, RZ ;  /* 0x000000ffffe27224 */ /* 0x000fe200078e00ff */
[----:B---3--:R-:W-:Y:S02]  /*22d0*/  R2UR UR10, R2 ;  /* 0x00000000020a72ca */ /* 0x008fe400000e0000 */
[----:B------:R-:W-:-:S11]  /*22e0*/  CS2R R2, SRZ ;  /* 0x0000000000027805 */ /* 0x000fd6000001ff00 */
[----:B------:R-:W-:Y:S02]  /*22f0*/  UIMAD UR9, UR10, 0x1e0, UR8 ;  /* 0x000001e00a0978a4 */ /* 0x000fe4000f8e0208 */
[----:B------:R-:W-:Y:S02]  /*2300*/  ULEA UR12, UR10, UR12, 0x8 ;  /* 0x0000000c0a0c7291 */ /* 0x000fe4000f8e403f */
[----:B------:R-:W-:Y:S02]  /*2310*/  UIADD3 UR10, UR9, 0x20, URZ ;  /* 0x00000020090a7890 */ /* 0x000fe4000fffe03f */
[----:B------:R-:W-:Y:S02]  /*2320*/  UIADD3 UR11, UR9, 0x40, URZ ;  /* 0x00000040090b7890 */ /* 0x000fe4000fffe03f */
[----:B------:R-:W-:Y:S01]  /*2330*/  UMOV UR14, UR9 ;  /* 0x00000009000e7c82 */ /* 0x000fe20008000000 */
[----:B------:R-:W-:Y:S02]  /*2340*/  USEL UR8, URZ, 0x1, UP0 ;  /* 0x000000013f087887 */ /* 0x000fe40008000000 */
[----:B------:R-:W-:Y:S01]  /*2350*/  QGMMA.64x16x32.F32.E4M3.E4M3 R136, gdesc[UR12], RZ, !UPT ;  /* 0x002000000c8879f3 */ /* 0x000fe2000c7008ff */
[----:B------:R-:W-:Y:S01]  /*2360*/  UMOV UR14, UR10 ;  /* 0x0000000a000e7c82 */ /* 0x000fe20008000000 */
[----:B------:R-:W-:Y:S01]  /*2370*/  UIADD3 UR10, UR9, 0x60, URZ ;  /* 0x00000060090a7890 */ /* 0x000fe2000fffe03f */
[----:B------:R-:W-:Y:S01]  /*2380*/  UMOV UR15, 0xc0000010 ;  /* 0xc0000010000f7882 */ /* 0x000fe20000000000 */
[----:B------:R-:W-:Y:S01]  /*2390*/  ISETP.NE.AND P0, PT, RZ, UR8, PT ;  /* 0x00000008ff007c0c */ /* 0x000fe2000bf05270 */
[----:B------:R-:W-:Y:S01]  /*23a0*/  QGMMA.64x16x32.F32.E4M3.E4M3 R128, gdesc[UR12], RZ, !UPT ;  /* 0x002000000c8079f3 */ /* 0x000fe2000c7008ff */
[----:B------:R-:W-:Y:S01]  /*23b0*/  UMOV UR14, UR11 ;  /* 0x0000000b000e7c82 */ /* 0x000fe20008000000 */
[----:B------:R-:W-:Y:S01]  /*23c0*/  UMOV UR15, 0xc0000010 ;  /* 0xc0000010000f7882 */ /* 0x000fe20000000000 */
[----:B------:R-:W-:Y:S01]  /*23d0*/  UIADD3 UR11, UR9, 0x80, URZ ;  /* 0x00000080090b7890 */ /* 0x000fe2000fffe03f */
[----:B------:R-:W-:Y:S01]  /*23e0*/  QGMMA.64x16x32.F32.E4M3.E4M3 R120, gdesc[UR12], RZ, !UPT ;  /* 0x002000000c7879f3 */ /* 0x000fe2000c7008ff */
[----:B------:R-:W-:Y:S01]  /*23f0*/  UMOV UR14, UR10 ;  /* 0x0000000a000e7c82 */ /* 0x000fe20008000000 */
[----:B------:R-:W-:Y:S01]  /*2400*/  UIADD3 UR10, UR9, 0xa0, URZ ;  /* 0x000000a0090a7890 */ /* 0x000fe2000fffe03f */
[----:B------:R-:W-:-:S02]  /*2410*/  UMOV UR15, 0xc0000010 ;  /* 0xc0000010000f7882 */ /* 0x000fc40000000000 */
[----:B------:R-:W-:Y:S01]  /*2420*/  QGMMA.64x16x32.F32.E4M3.E4M3 R112, gdesc[UR12], RZ, !UPT ;  /* 0x002000000c7079f3 */ /* 0x000fe2000c7008ff */
[----:B------:R-:W-:Y:S01]  /*2430*/  UMOV UR14, UR11 ;  /* 0x0000000b000e7c82 */ /* 0x000fe20008000000 */
[----:B------:R-:W-:Y:S01]  /*2440*/  UMOV UR15, 0xc0000010 ;  /* 0xc0000010000f7882 */ /* 0x000fe20000000000 */
[----:B------:R-:W-:Y:S01]  /*2450*/  UIADD3 UR11, UR9, 0xc0, URZ ;  /* 0x000000c0090b7890 */ /* 0x000fe2000fffe03f */
[----:B------:R-:W-:Y:S01]  /*2460*/  QGMMA.64x16x32.F32.E4M3.E4M3 R104, gdesc[UR12], RZ, !UPT ;  /* 0x002000000c6879f3 */ /* 0x000fe2000c7008ff */
[----:B------:R-:W-:Y:S01]  /*2470*/  UMOV UR14, UR10 ;  /* 0x0000000a000e7c82 */ /* 0x000fe20008000000 */
[----:B------:R-:W-:Y:S01]  /*2480*/  UIADD3 UR10, UR9, 0xe0, URZ ;  /* 0x000000e0090a7890 */ /* 0x000fe2000fffe03f */
[----:B------:R-:W-:Y:S02]  /*2490*/  UMOV UR15, 0xc0000010 ;  /* 0xc0000010000f7882 */ /* 0x000fe40000000000 */
        /* <DEDUP_REMOVED lines=23> */
[----:B------:R-:W-:Y:S01]  /*2610*/  UMOV UR15, 0xc0000010 ;  /* 0xc0000010000f7882 */ /* 0x000fe20000000000 */
[----:B------:R-:W-:Y:S01]  /*2620*/  UIADD3 UR9, UR9, 0x1c0, URZ ;  /* 0x000001c009097890 */ /* 0x000fe2000fffe03f */
[----:B------:R-:W-:Y:S01]  /*2630*/  QGMMA.64x16x32.F32.E4M3.E4M3 R48, gdesc[UR12], RZ, !UPT ;  /* 0x002000000c3079f3 */ /* 0x000fe2000c7008ff */
[----:B------:R-:W-:Y:S01]  /*2640*/  UMOV UR14, UR11 ;  /* 0x0000000b000e7c82 */ /* 0x000fe20008000000 */
[----:B------:R-:W-:-:S02]  /*2650*/  UMOV UR15, 0xc0000010 ;  /* 0xc0000010000f7882 */ /* 0x000fc40000000000 */
[----:B------:R-:W-:Y:S01]  /*2660*/  QGMMA.64x16x32.F32.E4M3.E4M3 R40, gdesc[UR12], RZ, !UPT ;  /* 0x002000000c2879f3 */ /* 0x000fe2000c7008ff */
[----:B------:R-:W-:Y:S01]  /*2670*/  UMOV UR14, UR10 ;  /* 0x0000000a000e7c82 */ /* 0x000fe20008000000 */
[----:B------:R-:W-:Y:S02]  /*2680*/  UMOV UR15, 0xc0000010 ;  /* 0xc0000010000f7882 */ /* 0x000fe40000000000 */
[----:B------:R-:W-:Y:S01]  /*2690*/  QGMMA.64x16x32.F32.E4M3.E4M3 R32, gdesc[UR12], RZ, !UPT ;  /* 0x002000000c2079f3 */ /* 0x000fe2000c7008ff */
[----:B------:R-:W-:Y:S01]  /*26a0*/  UMOV UR14, UR9 ;  /* 0x00000009000e7c82 */ /* 0x000fe20008000000 */
[----:B------:R-:W-:Y:S02]  /*26b0*/  UMOV UR15, 0xc0000010 ;  /* 0xc0000010000f7882 */ /* 0x000fe40000000000 */
[----:B------:R-:W-:Y:S01]  /*26c0*/  QGMMA.64x16x32.F32.E4M3.E4M3 R24, gdesc[UR12], RZ, !UPT, gsb0 ;  /* 0x002000000c1879f3 */ /* 0x000fe2000c0008ff */
[----:B----4-:R-:W-:Y:S05]  /*26d0*/  @!P0 BRA `(.L_x_19) ;  /* 0x0000000800208947 */ /* 0x010fea0003800000 */
[----:B------:R-:W-:Y:S02]  /*26e0*/  WARPGROUP.DEPBAR.LE gsb0, 0x0 ;  /* 0x00008000000079c5 */ /* 0x000fe40000010000 */
[----:B------:R-:W-:-:S01]  /*26f0*/  FADD R227, RZ, R34 ;  /* 0x00000022ffe37221 */ /* 0x000fc20000000000 */
[----:B------:R-:W-:Y:S01]  /*2700*/  FADD R226, RZ, R136 ;  /* 0x00000088ffe27221 */ /* 0x000fe20000000000 */
[----:B------:R-:W-:-:S01]  /*2710*/  FADD R225, RZ, R137 ;  /* 0x00000089ffe17221 */ /* 0x000fc20000000000 */
[----:B------:R-:W-:Y:S01]  /*2720*/  FADD R224, RZ, R138 ;  /* 0x0000008affe07221 */ /* 0x000fe20000000000 */
[----:B------:R-:W-:-:S01]  /*2730*/  FADD R223, RZ, R139 ;  /* 0x0000008bffdf7221 */ /* 0x000fc20000000000 */
[----:B------:R0:W-:Y:S01]  /*2740*/  STL [R1], R227 ;  /* 0x000000e301007387 */ /* 0x0001e20000100800 */
[----:B------:R-:W-:-:S01]  /*2750*/  FADD R222, RZ, R140 ;  /* 0x0000008cffde7221 */ /* 0x000fc20000000000 */
[----:B------:R-:W-:Y:S01]  /*2760*/  FADD R221, RZ, R141 ;  /* 0x0000008dffdd7221 */ /* 0x000fe20000000000 */
[----:B------:R-:W-:-:S01]  /*2770*/  FADD R220, RZ, R142 ;  /* 0x0000008effdc7221 */ /* 0x000fc20000000000 */
[----:B------:R-:W-:Y:S01]  /*2780*/  FADD R219, RZ, R143 ;  /* 0x0000008fffdb7221 */ /* 0x000fe20000000000 */
[----:B------:R-:W-:-:S01]  /*2790*/  FADD R218, RZ, R128 ;  /* 0x00000080ffda7221 */ /* 0x000fc20000000000 */
[----:B------:R-:W-:Y:S01]  /*27a0*/  FADD R217, RZ, R129 ;  /* 0x00000081ffd97221 */ /* 0x000fe20000000000 */
[----:B------:R-:W-:-:S01]  /*27b0*/  FADD R216, RZ, R130 ;  /* 0x00000082ffd87221 */ /* 0x000fc20000000000 */
[----:B------:R-:W-:Y:S01]  /*27c0*/  FADD R215, RZ, R131 ;  /* 0x00000083ffd77221 */ /* 0x000fe20000000000 */
[----:B------:R-:W-:-:S01]  /*27d0*/  FADD R214, RZ, R132 ;  /* 0x00000084ffd67221 */ /* 0x000fc20000000000 */
[----:B0-----:R-:W-:Y:S01]  /*27e0*/  FADD R227, RZ, R35 ;  /* 0x00000023ffe37221 */ /* 0x001fe20000000000 */
[----:B------:R-:W-:-:S01]  /*27f0*/  FADD R213, RZ, R133 ;  /* 0x00000085ffd57221 */ /* 0x000fc20000000000 */
[----:B------:R-:W-:Y:S01]  /*2800*/  FADD R212, RZ, R134 ;  /* 0x00000086ffd47221 */ /* 0x000fe20000000000 */
[----:B------:R-:W-:-:S01]  /*2810*/  FADD R211, RZ, R135 ;  /* 0x00000087ffd37221 */ /* 0x000fc20000000000 */
[----:B------:R-:W-:Y:S01]  /*2820*/  FADD R210, RZ, R120 ;  /* 0x00000078ffd27221 */ /* 0x000fe20000000000 */
[----:B------:R0:W-:Y:S01]  /*2830*/  STL [R1+0x4], R227 ;  /* 0x000004e301007387 */ /* 0x0001e20000100800 */
        /* <DEDUP_REMOVED lines=102> */
[----:B------:R-:W-:-:S02]  /*2ea0*/  UMOV UR4, URZ ;  /* 0x0000003f00047c82 */ /* 0x000fc40008000000 */
[----:B------:R0:W-:Y:S02]  /*2eb0*/  STL [R1+0x20], R227 ;  /* 0x000020e301007387 */ /* 0x0001e40000100800 */
[----:B0-----:R-:W-:-:S05]  /*2ec0*/  FADD R227, RZ, R27 ;  /* 0x0000001bffe37221 */ /* 0x001fca0000000000 */
        /* <DEDUP_REMOVED lines=9> */
.L_x_19:
[----:B------:R1:W-:Y:S04]  /*2f60*/  STL [R1+0x5c], R0 ;  /* 0x00005c0001007387 */ /* 0x0003e80000100800 */
[----:B0-----:R-:W3:Y:S04]  /*2f70*/  LDL R227, [R1+0x48] ;  /* 0x0000480001e37983 */ /* 0x001ee80000100800 */
[----:B-1----:R-:W4:Y:S02]  /*2f80*/  LDL R0, [R1+0x3c] ;  /* 0x00003c0001007983 */ /* 0x002f240000100800 */
[----:B----4-:R-:W-:-:S02]  /*2f90*/  R2UR UR9, R0 ;  /* 0x00000000000972ca */ /* 0x010fc400000e0000 */
[----:B------:R0:W5:Y:S01]  /*2fa0*/  LDL.LU R0, [R1+0x5c] ;  /* 0x00005c0001007983 */ /* 0x0001620000300800 */
[----:B---3--:R-:W-:-:S10]  /*2fb0*/  R2UR UR10, R227 ;  /* 0x00000000e30a72ca */ /* 0x008fd400000e0000 */
[----:B------:R-:W-:-:S04]  /*2fc0*/  UIADD3 UR60, UR9, 0x1, URZ ;  /* 0x00000001093c7890 */ /* 0x000fc8000fffe03f */
[----:B------:R-:W-:-:S04]  /*2fd0*/  UISETP.NE.AND UP0, UPT, UR60, 0x13, UPT ;  /* 0x000000133c00788c */ /* 0x000fc8000bf05270 */
[----:B------:R-:W-:-:S04]  /*2fe0*/  USEL UR9, URZ, 0x1, UP0 ;  /* 0x000000013f097887 */ /* 0x000fc80008000000 */
[----:B------:R-:W-:Y:S02]  /*2ff0*/  ULOP3.LUT UR9, UR10, UR9, URZ, 0x3c, !UPT ;  /* 0x000000090a097292 */ /* 0x000fe4000f8e3c3f */
[----:B------:R-:W-:-:S04]  /*3000*/  USEL UR60, UR60, URZ, UP0 ;  /* 0x0000003f3c3c7287 */ /* 0x000fc80008000000 */
[----:B------:R-:W-:Y:S01]  /*3010*/  IMAD.U32 R227, RZ, RZ, UR9 ;  /* 0x00000009ffe37e24 */ /* 0x000fe2000f8e00ff */
[----:B0-----:R-:W-:-:S07]  /*3020*/  UMOV UR9, 0x1 ;  /* 0x0000000100097882 */ /* 0x001fce0000000000 */
.L_x_14:
[----:B-----5:R0:W-:Y:S04]  /*3030*/  STL [R1+0x5c], R0 ;  /* 0x00005c0001007387 */ /* 0x0201e80000100800 */
[----:B0-----:R-:W3:Y:S02]  /*3040*/  LDL R0, [R1+0x50] ;  /* 0x0000500001007983 */ /* 0x001ee40000100800 */
[----:B---3--:R-:W-:Y:S02]  /*3050*/  R2UR UR11, R0 ;  /* 0x00000000000b72ca */ /* 0x008fe400000e0000 */
[----:B------:R0:W5:Y:S11]  /*3060*/  LDL.LU R0, [R1+0x5c] ;  /* 0x00005c0001007983 */ /* 0x0001760000300800 */
[----:B------:R-:W-:-:S04]  /*3070*/  UISETP.LT.AND UP0, UPT, UR11, 0x1, UPT ;  /* 0x000000010b00788c */ /* 0x000fc8000bf01270 */
[----:B------:R-:W-:-:S04]  /*3080*/  USEL UR10, UR11, 0x1, UP0 ;  /* 0x000000010b0a7887 */ /* 0x000fc80008000000 */
[----:B------:R-:W-:-:S04]  /*3090*/  UIADD3 UR10, UR11, -UR10, URZ ;  /* 0x8000000a0b0a7290 */ /* 0x000fc8000fffe03f */
[----:B------:R-:W-:-:S06]  /*30a0*/  UISETP.GE.AND UP0, UPT, UR10, 0x1, UPT ;  /* 0x000000010a00788c */ /* 0x000fcc000bf06270 */
[----:B------:R-:W-:-:S13]  /*30b0*/  PLOP3.LUT P0, PT, PT, PT, UP0, 0x80, 0x0 ;  /* 0x000000000000781c */ /* 0x000fda0003f0f008 */
[----:B0-----:R-:W-:Y:S05]  /*30c0*/  @!P0 BRA `(.L_x_20) ;  /* 0x0000001000e48947 */ /* 0x001fea0003800000 */
[----:B-----5:R0:W-:Y:S04]  /*30d0*/  STL [R1+0x5c], R0 ;  /* 0x00005c0001007387 */ /* 0x0201e80000100800 */
[----:B0-----:R-:W3:Y:S01]  /*30e0*/  LDL R0, [R1+0x3c] ;  /* 0x00003c0001007983 */ /* 0x001ee20000100800 */
[----:B------:R-:W-:Y:S01]  /*30f0*/  IMAD.U32 R228, RZ, RZ, UR10 ;  /* 0x0000000affe47e24 */ /* 0x000fe2000f8e00ff */
[----:B---3--:R-:W-:Y:S02]  /*3100*/  R2UR UR61, R0 ;  /* 0x00000000003d72ca */ /* 0x008fe400000e0000 */
[----:B------:R0:W5:-:S13]  /*3110*/  LDL.LU R0, [R1+0x5c] ;  /* 0x00005c0001007983 */ /* 0x00015a0000300800 */
.L_x_28:
[----:B------:R-:W-:-:S06]  /*3120*/  UISETP.NE.AND UP0, UPT, UR7, 0x3, UPT ;  /* 0x000000030700788c */ /* 0x000fcc000bf05270 */
[----:B------:R-:W-:-:S13]  /*3130*/  PLOP3.LUT P1, PT, PT, PT, UP0, 0x80, 0x0 ;  /* 0x000000000000781c */ /* 0x000fda0003f2f008 */
[----:B-1-3--:R-:W-:Y:S05]  /*3140*/  @!P1 BRA `(.L_x_21) ;  /* 0x0000000000049947 */ /* 0x00afea0003800000 */
[----:B------:R-:W-:Y:S01]  /*3150*/  BPT.TRAP 0x1 ;  /* 0x000000040000795c */ /* 0x000fe20000300000 */
.L_x_21:
[----:B------:R-:W1:Y:S01]  /*3160*/  S2UR UR10, SR_CgaCtaId ;  /* 0x00000000000a79c3 */ /* 0x000e620000008800 */
[----:B------:R-:W-:Y:S01]  /*3170*/  UMOV UR58, 0x400 ;  /* 0x00000400003a7882 */ /* 0x000fe20000000000 */
[----:B------:R-:W-:Y:S01]  /*3180*/  SHF.L.U32 R229, R227, 0x1f, RZ ;  /* 0x0000001fe3e57819 */ /* 0x000fe200000006ff */
[----:B-1----:R-:W-:-:S04]  /*3190*/  ULEA UR58, UR10, UR58, 0x18 ;  /* 0x0000003a0a3a7291 */ /* 0x002fc8000f8ec03f */
[----:B------:R-:W-:-:S09]  /*31a0*/  ULEA UR10, UR60, UR58, 0x3 ;  /* 0x0000003a3c0a7291 */ /* 0x000fd2000f8e183f */
[----:B------:R1:W3:Y:S01]  /*31b0*/  SYNCS.PHASECHK.TRANS64.TRYWAIT P0, [UR10], R229 ;  /* 0x000000e5ff0075a7 */ /* 0x0002e2000800014a */
[----:B------:R-:W-:Y:S05]  /*31c0*/  @!P1 BRA `(.L_x_22) ;  /* 0x0000000000049947 */ /* 0x000fea0003800000 */
[----:B------:R-:W-:Y:S01]  /*31d0*/  BPT.TRAP 0x1 ;  /* 0x000000040000795c */ /* 0x000fe20000300000 */
.L_x_22:
[----:B---3--:R-:W-:Y:S05]  /*31e0*/  @P0 BRA `(.L_x_23) ;  /* 0x0000000000080947 */ /* 0x008fea0003800000 */
[----:B------:R-:W3:Y:S02]  /*31f0*/  SYNCS.PHASECHK.TRANS64.TRYWAIT P0, [UR10], R229 ;  /* 0x000000e5ff0075a7 */ /* 0x000ee4000800014a */
[----:B---3--:R-:W-:Y:S05]  /*3200*/  @!P0 BRA `(.L_x_24) ;  /* 0x000000d400a08947 */ /* 0x008fea0003800000 */
.L_x_23:
[----:B------:R-:W-:Y:S01]  /*3210*/  UIADD3 UR10, UR58, 0x13200, URZ ;  /* 0x000132003a0a7890 */ /* 0x000fe2000fffe03f */
[----:B------:R-:W-:Y:S01]  /*3220*/  WARPGROUP.ARRIVE ;  /* 0x00000000000079c5 */ /* 0x000fe20000000000 */
[----:B------:R-:W-:Y:S02]  /*3230*/  UISETP.NE.AND UP0, UPT, UR8, URZ, UPT ;  /* 0x0000003f0800728c */ /* 0x000fe4000bf05270 */
[----:B------:R-:W-:Y:S02]  /*3240*/  USHF.R.U32.HI UR10, URZ, 0x4, UR10 ;  /* 0x000000043f0a7899 */ /* 0x000fe4000801160a */
[----:B------:R-:W-:Y:S02]  /*3250*/  USEL UR9, UR9, URZ, !UP0 ;  /* 0x0000003f09097287 */ /* 0x000fe4000c000000 */
[----:B------:R-:W-:Y:S02]  /*3260*/  ULOP3.LUT UR10, UR10, 0x3fff, URZ, 0xc0, !UPT ;  /* 0x00003fff0a0a7892 */ /* 0x000fe4000f8ec03f */
[----:B------:R-:W-:-:S02]  /*3270*/  ULOP3.LUT UR52, UR59, 0x10000, URZ, 0xfc, !UPT ;  /* 0x000100003b347892 */ /* 0x000fc4000f8efc3f */
[----:B------:R-:W-:Y:S02]  /*3280*/  ULOP3.LUT UR10, UR10, 0x10000, URZ, 0xfc, !UPT ;  /* 0x000100000a0a7892 */ /* 0x000fe4000f8efc3f */
[----:B------:R-:W-:Y:S02]  /*3290*/  UISETP.NE.U32.AND UP0, UPT, UR9, URZ, UPT ;  /* 0x0000003f0900728c */ /* 0x000fe4000bf05070 */
[----:B------:R-:W-:Y:S02]  /*32a0*/  UIMAD UR54, UR60, 0x1e0, UR10 ;  /* 0x000001e03c3678a4 */ /* 0x000fe4000f8e020a */
[----:B------:R-:W-:Y:S02]  /*32b0*/  ULEA UR52, UR60, UR52, 0x8 ;  /* 0x000000343c347291 */ /* 0x000fe4000f8e403f */
[----:B------:R-:W-:Y:S02]  /*32c0*/  UIADD3 UR10, UR54, 0x20, URZ ;  /* 0x00000020360a7890 */ /* 0x000fe4000fffe03f */
[----:B------:R-:W-:-:S02]  /*32d0*/  UIADD3 UR14, UR54, 0x40, URZ ;  /* 0x00000040360e7890 */ /* 0x000fc4000fffe03f */
[----:B------:R-:W-:Y:S02]  /*32e0*/  UIADD3 UR18, UR54, 0x60, URZ ;  /* 0x0000006036127890 */ /* 0x000fe4000fffe03f */
[----:B------:R-:W-:Y:S02]  /*32f0*/  UIADD3 UR22, UR54, 0x80, URZ ;  /* 0x0000008036167890 */ /* 0x000fe4000fffe03f */
[----:B------:R-:W-:Y:S01]  /*3300*/  UIADD3 UR26, UR54, 0xa0, URZ ;  /* 0x000000a0361a7890 */ /* 0x000fe2000fffe03f */
[----:B------:R-:W-:Y:S01]  /*3310*/  UMOV UR53, 0xc0000010 ;  /* 0xc000001000357882 */ /* 0x000fe20000000000 */
[----:B------:R-:W-:Y:S01]  /*3320*/  UIADD3 UR30, UR54, 0xc0, URZ ;  /* 0x000000c0361e7890 */ /* 0x000fe2000fffe03f */
[----:B------:R-:W-:Y:S01]  /*3330*/  UMOV UR55, 0xc0000010 ;  /* 0xc000001000377882 */ /* 0x000fe20000000000 */
[----:B------:R-:W-:Y:S02]  /*3340*/  UIADD3 UR34, UR54, 0xe0, URZ ;  /* 0x000000e036227890 */ /* 0x000fe4000fffe03f */
[----:B------:R-:W-:Y:S01]  /*3350*/  QGMMA.64x16x32.F32.E4M3.E4M3 R136, gdesc[UR52], R136, UP0 ;  /* 0x00200000348879f3 */ /* 0x000fe2000bf00888 */
[----:B------:R-:W-:Y:S01]  /*3360*/  UMOV UR8, UR52 ;  /* 0x0000003400087c82 */ /* 0x000fe20008000000 */
[----:B------:R-:W-:Y:S01]  /*3370*/  UMOV UR9, UR53 ;  /* 0x0000003500097c82 */ /* 0x000fe20008000000 */
[----:B------:R-:W-:Y:S01]  /*3380*/  UMOV UR11, 0xc0000010 ;  /* 0xc0000010000b7882 */ /* 0x000fe20000000000 */
[----:B------:R-:W-:Y:S01]  /*3390*/  UIADD3 UR38, UR54, 0x100, URZ ;  /* 0x0000010036267890 */ /* 0x000fe2000fffe03f */
        /* <DEDUP_REMOVED lines=39> */
[----:B------:R-:W-:Y:S01]  /*3610*/  QGMMA.64x16x32.F32.E4M3.E4M3 R72, gdesc[UR36], R72, UP0 ;  /* 0x00200000244879f3 */ /* 0x000fe2000bf00848 */
[----:B------:R-:W-:Y:S01]  /*3620*/  UMOV UR47, 0xc0000010 ;  /* 0xc0000010002f7882 */ /* 0x000fe20000000000 */
[----:B------:R-:W-:Y:S01]  /*3630*/  UMOV UR48, UR52 ;  /* 0x0000003400307c82 */ /* 0x000fe20008000000 */
[----:B------:R-:W-:Y:S01]  /*3640*/  UMOV UR49, UR53 ;  /* 0x0000003500317c82 */ /* 0x000fe20008000000 */
[----:B------:R-:W-:Y:S01]  /*3650*/  QGMMA.64x16x32.F32.E4M3.E4M3 R64, gdesc[UR40], R64, UP0 ;  /* 0x00200000284079f3 */ /* 0x000fe2000bf00840 */
[----:B------:R-:W-:Y:S01]  /*3660*/  UMOV UR51, 0xc0000010 ;  /* 0xc000001000337882 */ /* 0x000fe20000000000 */
[----:B------:R-:W-:Y:S01]  /*3670*/  UMOV UR54, UR8 ;  /* 0x0000000800367c82 */ /* 0x000fe20008000000 */
[----:B------:R-:W-:Y:S01]  /*3680*/  UMOV UR55, 0xc0000010 ;  /* 0xc000001000377882 */ /* 0x000fe20000000000 */
[----:B------:R-:W-:Y:S01]  /*3690*/  QGMMA.64x16x32.F32.E4M3.E4M3 R56, gdesc[UR44], R56, UP0 ;  /* 0x002000002c3879f3 */ /* 0x000fe2000bf00838 */
[----:B------:R-:W-:Y:S01]  /*36a0*/  UMOV UR8, UR52 ;  /* 0x0000003400087c82 */ /* 0x000fe20008000000 */
[----:B------:R-:W-:Y:S01]  /*36b0*/  UMOV UR9, UR53 ;  /* 0x0000003500097c82 */ /* 0x000fe20008000000 */
[----:B------:R-:W-:Y:S01]  /*36c0*/  UMOV UR11, 0xc0000010 ;  /* 0xc0000010000b7882 */ /* 0x000fe20000000000 */
[----:B------:R-:W-:Y:S01]  /*36d0*/  QGMMA.64x16x32.F32.E4M3.E4M3 R48, gdesc[UR48], R48, UP0 ;  /* 0x00200000303079f3 */ /* 0x000fe2000bf00830 */
[----:B------:R-:W-:Y:S01]  /*36e0*/  UIADD3 UR4, UR4, 0x1, URZ ;  /* 0x0000000104047890 */ /* 0x000fe2000fffe03f */
[----:B------:R-:W-:-:S02]  /*36f0*/  ULDC UR15, c[0x0][0x50c] ;  /* 0x00014300000f7ab9 */ /* 0x000fc40000000800 */
[----:B------:R-:W-:Y:S01]  /*3700*/  QGMMA.64x16x32.F32.E4M3.E4M3 R40, gdesc[UR52], R40, UP0 ;  /* 0x00200000342879f3 */ /* 0x000fe2000bf00828 */
[----:B------:R-:W-:Y:S01]  /*3710*/  UMOV UR54, UR12 ;  /* 0x0000000c00367c82 */ /* 0x000fe20008000000 */
[----:B------:R-:W-:Y:S02]  /*3720*/  UMOV UR55, 0xc0000010 ;  /* 0xc000001000377882 */ /* 0x000fe40000000000 */
[----:B------:R-:W-:Y:S04]  /*3730*/  QGMMA.64x16x32.F32.E4M3.E4M3 R32, gdesc[UR8], R32, UP0 ;  /* 0x00200000082079f3 */ /* 0x000fe8000bf00820 */
[----:B------:R-:W-:Y:S01]  /*3740*/  QGMMA.64x16x32.F32.E4M3.E4M3 R24, gdesc[UR52], R24, UP0, gsb0 ;  /* 0x00200000341879f3 */ /* 0x000fe2000b800818 */
[----:B------:R-:W-:-:S04]  /*3750*/  UISETP.NE.AND UP0, UPT, UR4, UR15, UPT ;  /* 0x0000000f0400728c */ /* 0x000fc8000bf05270 */
[----:B------:R-:W-:-:S06]  /*3760*/  USEL UR8, URZ, 0x1, UP0 ;  /* 0x000000013f087887 */ /* 0x000fcc0008000000 */
[----:B------:R-:W-:Y:S01]  /*3770*/  ISETP.NE.AND P0, PT, RZ, UR8, PT ;  /* 0x00000008ff007c0c */ /* 0x000fe2000bf05270 */
[----:B------:R-:W-:-:S12]  /*3780*/  WARPGROUP.DEPBAR.LE gsb0, 0x1 ;  /* 0x00008000000079c5 */ /* 0x000fd80000010100 */
[----:B------:R-:W-:Y:S05]  /*3790*/  @!P0 BRA `(.L_x_25) ;  /* 0x0000000800c88947 */ /* 0x000fea0003800000 */
[----:B------:R3:W-:Y:S04]  /*37a0*/  STL [R1+0x5c], R227 ;  /* 0x00005ce301007387 */ /* 0x0007e80000100800 */
[----:B---3--:R-:W3:Y:S04]  /*37b0*/  LDL.LU R227, [R1+0x34] ;  /* 0x0000340001e37983 */ /* 0x008ee80000300800 */
[----:B---3--:R3:W-:Y:S04]  /*37c0*/  STL [R1+0x60], R227 ;  /* 0x000060e301007387 */ /* 0x0087e80000100800 */
        /* <DEDUP_REMOVED lines=24> */
[----:B---3--:R-:W3:Y:S01]  /*3950*/  LDL.LU R227, [R1] ;  /* 0x0000000001e37983 */ /* 0x008ee20000300800 */
[----:B------:R-:W-:-:S02]  /*3960*/  WARPGROUP.DEPBAR.LE gsb0, 0x0 ;  /* 0x00008000000079c5 */ /* 0x000fc40000010000 */
[----:B------:R-:W-:Y:S01]  /*3970*/  FADD R226, R136, R226 ;  /* 0x000000e288e27221 */ /* 0x000fe20000000000 */
[----:B------:R-:W-:-:S01]  /*3980*/  FADD R225, R137, R225 ;  /* 0x000000e189e17221 */ /* 0x000fc20000000000 */
        /* <DEDUP_REMOVED lines=103> */
[----:B-----5:R-:W-:-:S01]  /*4000*/  FADD R0, R33, R0 ;  /* 0x0000000021007221 */ /* 0x020fc20000000000 */
[----:B---3--:R-:W-:-:S05]  /*4010*/  FADD R227, R34, R227 ;  /* 0x000000e322e37221 */ /* 0x008fca0000000000 */
[----:B------:R3:W-:Y:S04]  /*4020*/  STL [R1], R227 ;  /* 0x000000e301007387 */ /* 0x0007e80000100800 */
[----:B---3--:R-:W3:Y:S02]  /*4030*/  LDL.LU R227, [R1+0x90] ;  /* 0x0000900001e37983 */ /* 0x008ee40000300800 */
[----:B---3--:R-:W-:-:S05]  /*4040*/  FADD R227, R35, R227 ;  /* 0x000000e323e37221 */ /* 0x008fca0000000000 */
[----:B------:R3:W-:Y:S04]  /*4050*/  STL [R1+0x4], R227 ;  /* 0x000004e301007387 */ /* 0x0007e80000100800 */
        /* <DEDUP_REMOVED lines=36> */
[----:B---3--:R3:W5:Y:S01]  /*42a0*/  LDL.LU R227, [R1+0x5c] ;  /* 0x00005c0001e37983 */ /* 0x0087620000300800 */
[----:B------:R-:W-:-:S05]  /*42b0*/  UMOV UR4, URZ ;  /* 0x0000003f00047c82 */ /* 0x000fca0008000000 */
.L_x_25:
[----:B------:R-:W-:Y:S05]  /*42c0*/  @!P1 BRA `(.L_x_26) ;  /* 0x0000000000049947 */ /* 0x000fea0003800000 */
[----:B------:R-:W-:Y:S01]  /*42d0*/  BPT.TRAP 0x1 ;  /* 0x000000040000795c */ /* 0x000fe20000300000 */
.L_x_26:
[----:B-----5:R4:W-:Y:S04]  /*42e0*/  STL [R1+0x5c], R0 ;  /* 0x00005c0001007387 */ /* 0x0209e80000100800 */
[----:B----4-:R-:W4:Y:S01]  /*42f0*/  LDL R0, [R1+0x38] ;  /* 0x0000380001007983 */ /* 0x010f220000100800 */
[----:B------:R-:W-:-:S04]  /*4300*/  ULEA UR9, UR61, UR58, 0x3 ;  /* 0x0000003a3d097291 */ /* 0x000fc8000f8e183f */
[----:B------:R-:W-:-:S04]  /*4310*/  UIADD3 UR9, UR9, 0x98, URZ ;  /* 0x0000009809097890 */ /* 0x000fc8000fffe03f */
[----:B------:R-:W-:-:S09]  /*4320*/  UPRMT UR9, URZ, 0x654, UR9 ;  /* 0x000006543f097896 */ /* 0x000fd20008000009 */
[----:B------:R-:W-:Y:S01]  /*4330*/  SYNCS.ARRIVE.TRANS64.RED.A1T0 RZ, [UR9], RZ ;  /* 0x000000ffffff79a7 */ /* 0x000fe20008100409 */
[----:B----4-:R-:W-:Y:S02]  /*4340*/  R2UR UR10, R0 ;  /* 0x00000000000a72ca */ /* 0x010fe400000e0000 */
[----:B------:R4:W5:Y:S11]  /*4350*/  LDL.LU R0, [R1+0x5c] ;  /* 0x00005c0001007983 */ /* 0x0009760000300800 */
[----:B------:R-:W-:-:S06]  /*4360*/  UISETP.GT.U32.AND UP0, UPT, UR10, 0x1, UPT ;  /* 0x000000010a00788c */ /* 0x000fcc000bf04070 */
[----:B------:R-:W-:-:S13]  /*4370*/  PLOP3.LUT P0, PT, PT, PT, UP0, 0x80, 0x0 ;  /* 0x000000000000781c */ /* 0x000fda0003f0f008 */
[----:B----4-:R-:W-:Y:S05]  /*4380*/  @P0 BRA `(.L_x_27) ;  /* 0x0000000000040947 */ /* 0x010fea0003800000 */
[----:B------:R-:W-:Y:S01]  /*4390*/  BPT.TRAP 0x1 ;  /* 0x000000040000795c */ /* 0x000fe20000300000 */
.L_x_27:
[----:B------:R-:W-:Y:S01]  /*43a0*/  UIADD3 UR60, UR60, 0x1, URZ ;  /* 0x000000013c3c7890 */ /* 0x000fe2000fffe03f */
[C---:B------:R-:W-:Y:S01]  /*43b0*/  ISETP.GT.AND P0, PT, R228.reuse, 0x1, PT ;  /* 0x00000001e400780c */ /* 0x040fe20003f04270 */
[----:B------:R-:W-:Y:S01]  /*43c0*/  UIADD3 UR61, UR61, 0x1, URZ ;  /* 0x000000013d3d7890 */ /* 0x000fe2000fffe03f */
[----:B------:R-:W-:Y:S01]  /*43d0*/  VIADD R228, R228, 0xffffffff ;  /* 0xffffffffe4e47836 */ /* 0x000fe20000000000 */
[----:B------:R-:W-:Y:S02]  /*43e0*/  UISETP.NE.AND UP0, UPT, UR60, 0x13, UPT ;  /* 0x000000133c00788c */ /* 0x000fe4000bf05270 */
[----:B------:R-:W-:Y:S02]  /*43f0*/  UISETP.NE.AND UP1, UPT, UR61, 0x13, UPT ;  /* 0x000000133d00788c */ /* 0x000fe4000bf25270 */
[----:B------:R-:W-:Y:S02]  /*4400*/  USEL UR9, URZ, 0x1, UP0 ;  /* 0x000000013f097887 */ /* 0x000fe40008000000 */
[----:B------:R-:W-:-:S02]  /*4410*/  USEL UR60, UR60, URZ, UP0 ;  /* 0x0000003f3c3c7287 */ /* 0x000fc40008000000 */
[----:B------:R-:W-:Y:S02]  /*4420*/  USEL UR61, UR61, URZ, UP1 ;  /* 0x0000003f3d3d7287 */ /* 0x000fe40008800000 */
[----:B------:R-:W-:Y:S01]  /*4430*/  LOP3.LUT R227, R227, UR9, RZ, 0x3c, !PT ;  /* 0x00000009e3e37c12 */ /* 0x000fe2000f8e3cff */
[----:B------:R-:W-:Y:S01]  /*4440*/  UMOV UR9, 0x1 ;  /* 0x0000000100097882 */ /* 0x000fe20000000000 */
[----:B------:R-:W-:Y:S08]  /*4450*/  @P0 BRA `(.L_x_28) ;  /* 0xffffffec00300947 */ /* 0x000ff0000383ffff */
.L_x_20:
[----:B------:R-:W-:-:S04]  /*4460*/  UISETP.NE.AND UP0, UPT, UR4, URZ, UPT ;  /* 0x0000003f0400728c */ /* 0x000fc8000bf05270 */
[----:B------:R-:W-:-:S06]  /*4470*/  USEL UR4, URZ, 0x1, !UP0 ;  /* 0x000000013f047887 */ /* 0x000fcc000c000000 */
[----:B------:R-:W-:-:S13]  /*4480*/  ISETP.NE.AND P0, PT, RZ, UR4, PT ;  /* 0x00000004ff007c0c */ /* 0x000fda000bf05270 */
[----:B------:R-:W-:Y:S05]  /*4490*/  @!P0 BRA `(.L_x_29) ;  /* 0x0000000800bc8947 */ /* 0x000fea0003800000 */
[----:B------:R-:W4:Y:S04]  /*44a0*/  LDL.LU R227, [R1+0x34] ;  /* 0x0000340001e37983 */ /* 0x000f280000300800 */
[----:B----4-:R4:W-:Y:S04]  /*44b0*/  STL [R1+0x5c], R227 ;  /* 0x00005ce301007387 */ /* 0x0109e80000100800 */
[----:B----4-:R-:W4:Y:S04]  /*44c0*/  LDL.LU R227, [R1+0x30] ;  /* 0x0000300001e37983 */ /* 0x010f280000300800 */
        /* <DEDUP_REMOVED lines=23> */
[----:B----4-:R-:W4:Y:S01]  /*4640*/  LDL.LU R227, [R1] ;  /* 0x0000000001e37983 */ /* 0x010f220000300800 */
[----:B------:R-:W-:-:S02]  /*4650*/  WARPGROUP.DEPBAR.LE gsb0, 0x0 ;  /* 0x00008000000079c5 */ /* 0x000fc40000010000 */
[----:B------:R-:W-:Y:S01]  /*4660*/  FADD R226, R136, R226 ;  /* 0x000000e288e27221 */ /* 0x000fe20000000000 */
        /* <DEDUP_REMOVED lines=104> */
[----:B-----5:R-:W-:Y:S01]  /*4cf0*/  FADD R0, R33, R0 ;  /* 0x0000000021007221 */ /* 0x020fe20000000000 */
[----:B----4-:R-:W-:-:S05]  /*4d00*/  FADD R227, R34, R227 ;  /* 0x000000e322e37221 */ /* 0x010fca0000000000 */
[----:B------:R4:W-:Y:S04]  /*4d10*/  STL [R1], R227 ;  /* 0x000000e301007387 */ /* 0x0009e80000100800 */
[----:B----4-:R-:W4:Y:S02]  /*4d20*/  LDL.LU R227, [R1+0x8c] ;  /* 0x00008c0001e37983 */ /* 0x010f240000300800 */
[----:B----4-:R-:W-:-:S05]  /*4d30*/  FADD R227, R35, R227 ;  /* 0x000000e323e37221 */ /* 0x010fca0000000000 */
[----:B------:R4:W-:Y:S04]  /*4d40*/  STL [R1+0x4], R227 ;  /* 0x000004e301007387 */ /* 0x0009e80000100800 */
        /* <DEDUP_REMOVED lines=35> */
[----:B------:R4:W-:Y:S02]  /*4f80*/  STL [R1+0x34], R227 ;  /* 0x000034e301007387 */ /* 0x0009e40000100800 */
.L_x_29:
[----:B----4-:R4:W5:Y:S01]  /*4f90*/  LDL R227, [R1+0x3c] ;  /* 0x00003c0001e37983 */ /* 0x0109620000100800 */
[----:B------:R-:W-:Y:S02]  /*4fa0*/  WARPGROUP.DEPBAR.LE gsb0, 0x0 ;  /* 0x00008000000079c5 */ /* 0x000fe40000010000 */
[----:B------:R-:W0:Y:S02]  /*4fb0*/  LDC R24, c[0x0][0x28c] ;  /* 0x0000a300ff187b82 */ /* 0x000e240000000800 */
[----:B0-----:R-:W-:-:S13]  /*4fc0*/  ISETP.GE.AND P0, PT, R24, 0x1, PT ;  /* 0x000000011800780c */ /* 0x001fda0003f06270 */
[----:B----4-:R-:W-:Y:S05]  /*4fd0*/  @!P0 BRA `(.L_x_30) ;  /* 0x0000000000748947 */ /* 0x010fea0003800000 */
[----:B------:R-:W-:-:S06]  /*4fe0*/  UISETP.NE.AND UP0, UPT, UR7, 0x3, UPT ;  /* 0x000000030700788c */ /* 0x000fcc000bf05270 */
[----:B------:R-:W-:-:S13]  /*4ff0*/  PLOP3.LUT P0, PT, PT, PT, UP0, 0x80, 0x0 ;  /* 0x000000000000781c */ /* 0x000fda0003f0f008 */
[----:B------:R-:W-:Y:S05]  /*5000*/  @!P0 BRA `(.L_x_31) ;  /* 0x0000000000048947 */ /* 0x000fea0003800000 */
[----:B------:R-:W-:Y:S01]  /*5010*/  BPT.TRAP 0x1 ;  /* 0x000000040000795c */ /* 0x000fe20000300000 */
.L_x_31:
[----:B------:R0:W-:Y:S04]  /*5020*/  STL [R1+0x60], R2 ;  /* 0x0000600201007387 */ /* 0x0001e80000100800 */
[----:B0-----:R-:W4:Y:S04]  /*5030*/  LDL R2, [R1+0x50] ;  /* 0x0000500001027983 */ /* 0x001f280000100800 */
[----:B-----5:R0:W-:Y:S04]  /*5040*/  STL [R1+0x5c], R0 ;  /* 0x00005c0001007387 */ /* 0x0201e80000100800 */
[----:B0-----:R-:W2:Y:S01]  /*5050*/  LDL R0, [R1+0x38] ;  /* 0x0000380001007983 */ /* 0x001ea20000100800 */
[----:B------:R-:W-:-:S02]  /*5060*/  R2UR UR8, R227 ;  /* 0x00000000e30872ca */ /* 0x000fc400000e0000 */
[----:B----4-:R-:W-:Y:S02]  /*5070*/  R2UR UR9, R2 ;  /* 0x00000000020972ca */ /* 0x010fe400000e0000 */
[----:B------:R0:W5:Y:S01]  /*5080*/  LDL.LU R2, [R1+0x60] ;  /* 0x0000600001027983 */ /* 0x0001620000300800 */
[----:B--2---:R-:W-:-:S03]  /*5090*/  R2UR UR10, R0 ;  /* 0x00000000000a72ca */ /* 0x004fc600000e0000 */
[----:B------:R0:W5:Y:S07]  /*50a0*/  LDL.LU R0, [R1+0x5c] ;  /* 0x00005c0001007983 */ /* 0x00016e0000300800 */
[----:B------:R-:W-:-:S04]  /*50b0*/  UISETP.LT.AND UP0, UPT, UR9, 0x1, UPT ;  /* 0x000000010900788c */ /* 0x000fc8000bf01270 */
[----:B------:R-:W-:-:S04]  /*50c0*/  USEL UR4, UR9, 0x1, UP0 ;  /* 0x0000000109047887 */ /* 0x000fc80008000000 */
[----:B------:R-:W-:Y:S02]  /*50d0*/  UIADD3 UR4, UR8, UR9, -UR4 ;  /* 0x0000000908047290 */ /* 0x000fe4000fffe804 */
[----:B------:R-:W-:Y:S02]  /*50e0*/  UISETP.GT.U32.AND UP0, UPT, UR10, 0x1, UPT ;  /* 0x000000010a00788c */ /* 0x000fe4000bf04070 */
[----:B------:R-:W-:-:S04]  /*50f0*/  UIMAD.WIDE.U32 UR8, UR4, -0x50d79435, URZ ;  /* 0xaf286bcb040878a5 */ /* 0x000fc8000f8e003f */
[----:B------:R-:W-:Y:S01]  /*5100*/  UIADD3 UR8, UR4, -UR9, URZ ;  /* 0x8000000904087290 */ /* 0x000fe2000fffe03f */
[----:B------:R-:W-:-:S03]  /*5110*/  PLOP3.LUT P0, PT, PT, PT, UP0, 0x80, 0x0 ;  /* 0x000000000000781c */ /* 0x000fc60003f0f008 */
[----:B------:R-:W-:-:S04]  /*5120*/  ULEA.HI UR8, UR8, UR9, URZ, 0x1f ;  /* 0x0000000908087291 */ /* 0x000fc8000f8ff83f */
[----:B------:R-:W-:-:S04]  /*5130*/  USHF.R.U32.HI UR8, URZ, 0x4, UR8 ;  /* 0x000000043f087899 */ /* 0x000fc80008011608 */
[----:B------:R-:W-:-:S04]  /*5140*/  UIMAD UR8, UR8, -0x13, UR4 ;  /* 0xffffffed080878a4 */ /* 0x000fc8000f8e0204 */
[----:B------:R-:W-:-:S04]  /*5150*/  ULEA UR8, UR8, UR58, 0x3 ;  /* 0x0000003a08087291 */ /* 0x000fc8000f8e183f */
[----:B------:R-:W-:-:S04]  /*5160*/  UIADD3 UR8, UR8, 0x98, URZ ;  /* 0x0000009808087890 */ /* 0x000fc8000fffe03f */
[----:B------:R-:W-:-:S09]  /*5170*/  UPRMT UR8, URZ, 0x654, UR8 ;  /* 0x000006543f087896 */ /* 0x000fd20008000008 */
[----:B------:R-:W-:Y:S01]  /*5180*/  SYNCS.ARRIVE.TRANS64.RED.A1T0 RZ, [UR8], RZ ;  /* 0x000000ffffff79a7 */ /* 0x000fe20008100408 */
[----:B0-----:R-:W-:Y:S05]  /*5190*/  @P0 BRA `(.L_x_30) ;  /* 0x0000000000040947 */ /* 0x001fea0003800000 */
[----:B------:R-:W-:Y:S01]  /*51a0*/  BPT.TRAP 0x1 ;  /* 0x000000040000795c */ /* 0x000fe20000300000 */
.L_x_30:
[----:B------:R0:W-:Y:S01]  /*51b0*/  STL [R1+0x64], R3 ;  /* 0x0000640301007387 */ /* 0x0001e20000100800 */
[----:B------:R-:W4:Y:S01]  /*51c0*/  LDC R28, c[0x0][0x288] ;  /* 0x0000a200ff1c7b82 */ /* 0x000f220000000800 */
[----:B------:R-:W-:Y:S01]  /*51d0*/  ULDC UR13, c[0x0][0x284] ;  /* 0x0000a100000d7ab9 */ /* 0x000fe20000000800 */
[----:B------:R-:W-:Y:S01]  /*51e0*/  ULDC.64 UR14, c[0x0][0x5d0] ;  /* 0x00017400000e7ab9 */ /* 0x000fe20000000a00 */
[----:B0-----:R-:W2:Y:S04]  /*51f0*/  LDL.LU R3, [R1+0x48] ;  /* 0x0000480001037983 */ /* 0x001ea80000300800 */
[----:B-----5:R0:W-:Y:S04]  /*5200*/  STL [R1+0x60], R2 ;  /* 0x0000600201007387 */ /* 0x0201e80000100800 */
[----:B0-----:R-:W3:Y:S04]  /*5210*/  LDL R2, [R1+0x50] ;  /* 0x0000500001027983 */ /* 0x001ee80000100800 */
[----:B------:R0:W-:Y:S02]  /*5220*/  STL [R1+0x5c], R0 ;  /* 0x00005c0001007387 */ /* 0x0001e40000100800 */
[----:B0-----:R-:W-:-:S02]  /*5230*/  IMAD.MOV.U32 R0, RZ, RZ, R227 ;  /* 0x000000ffff007224 */ /* 0x001fc400078e00e3 */
[----:B------:R-:W4:Y:S03]  /*5240*/  LDL R227, [R1+0x4c] ;  /* 0x00004c0001e37983 */ /* 0x000f260000100800 */
[----:B------:R-:W-:Y:S02]  /*5250*/  R2UR UR8, R0 ;  /* 0x00000000000872ca */ /* 0x000fe400000e0000 */
[----:B--2---:R-:W-:Y:S02]  /*5260*/  R2UR UR16, R3 ;  /* 0x00000000031072ca */ /* 0x004fe400000e0000 */
[----:B------:R-:W2:Y:S04]  /*5270*/  LDL.LU R3, [R1+0x54] ;  /* 0x0000540001037983 */ /* 0x000ea80000300800 */
[----:B------:R-:W2:Y:S01]  /*5280*/  LDL.LU R0, [R1+0x58] ;  /* 0x0000580001007983 */ /* 0x000ea20000300800 */
[----:B---3--:R-:W-:-:S02]  /*5290*/  R2UR UR4, R2 ;  /* 0x00000000020472ca */ /* 0x008fc400000e0000 */
[----:B------:R-:W0:Y:S11]  /*52a0*/  S2R R2, SR_TID.X ;  /* 0x0000000000027919 */ /* 0x000e360000002100 */
[----:B------:R-:W-:Y:S01]  /*52b0*/  UIADD3 UR10, UR4, UR8, URZ ;  /* 0x00000008040a7290 */ /* 0x000fe2000fffe03f */
[----:B----4-:R-:W-:-:S03]  /*52c0*/  R2UR UR17, R227 ;  /* 0x00000000e31172ca */ /* 0x010fc600000e0000 */
[----:B------:R-:W-:Y:S02]  /*52d0*/  UISETP.GT.U32.AND UP0, UPT, UR10, 0x12, UPT ;  /* 0x000000120a00788c */ /* 0x000fe4000bf04070 */
[----:B------:R-:W-:Y:S02]  /*52e0*/  UIMAD.WIDE.U32 UR8, UR10, -0x50d79435, URZ ;  /* 0xaf286bcb0a0878a5 */ /* 0x000fe4000f8e003f */
[----:B------:R-:W-:Y:S02]  /*52f0*/  UISETP.GE.U32.AND UP1, UPT, UR4, 0x13, UPT ;  /* 0x000000130400788c */ /* 0x000fe4000bf26070 */
[----:B------:R-:W-:Y:S02]  /*5300*/  UISETP.LT.U32.AND UP0, UPT, UR4, 0x13, UP0 ;  /* 0x000000130400788c */ /* 0x000fe40008701070 */
[----:B------:R-:W-:Y:S02]  /*5310*/  UIADD3 UR4, UR10, -UR9, URZ ;  /* 0x800000090a047290 */ /* 0x000fe4000fffe03f */
[----:B------:R-:W-:Y:S01]  /*5320*/  USEL UR12, URZ, 0x1, !UP0 ;  /* 0x000000013f0c7887 */ /* 0x000fe2000c000000 */
[----:B0-----:R-:W-:-:S02]  /*5330*/  SHF.R.U32.HI R25, RZ, 0x2, R2 ;  /* 0x00000002ff197819 */ /* 0x001fc40000011602 */
[----:B------:R-:W-:Y:S02]  /*5340*/  LOP3.LUT R26, R2, 0x60, RZ, 0xc0, !PT ;  /* 0x00000060021a7812 */ /* 0x000fe400078ec0ff */
[----:B------:R-:W-:Y:S02]  /*5350*/  SHF.R.U32.HI R24, RZ, 0x7, R2 ;  /* 0x00000007ff187819 */ /* 0x000fe40000011602 */
[----:B------:R-:W-:Y:S02]  /*5360*/  LOP3.LUT R25, R25, 0x7, RZ, 0xc0, !PT ;  /* 0x0000000719197812 */ /* 0x000fe400078ec0ff */
[----:B------:R-:W-:Y:S01]  /*5370*/  SHF.R.U32.HI R26, RZ, 0x1, R26 ;  /* 0x00000001ff1a7819 */ /* 0x000fe2000001161a */
[----:B------:R-:W-:Y:S01]  /*5380*/  ULEA.HI UR4, UR4, UR9, URZ, 0x1f ;  /* 0x0000000904047291 */ /* 0x000fe2000f8ff83f */
[----:B------:R-:W-:Y:S02]  /*5390*/  LOP3.LUT R24, R24, 0x1, RZ, 0xc0, !PT ;  /* 0x0000000118187812 */ /* 0x000fe400078ec0ff */
[----:B------:R-:W-:Y:S01]  /*53a0*/  IADD3 R29, RZ, -R26, -R25 ;  /* 0x8000001aff1d7210 */ /* 0x000fe20007ffe819 */
[----:B------:R-:W-:-:S02]  /*53b0*/  ULOP3.LUT UR16, UR16, UR12, URZ, 0x3c, !UPT ;  /* 0x0000000c10107292 */ /* 0x000fc4000f8e3c3f */
[----:B------:R-:W-:Y:S01]  /*53c0*/  USHF.R.U32.HI UR4, URZ, 0x4, UR4 ;  /* 0x000000043f047899 */ /* 0x000fe20008011604 */
[C---:B------:R-:W-:Y:S02]  /*53d0*/  IMAD.SHL.U32 R30, R24.reuse, 0x40, RZ ;  /* 0x00000040181e7824 */ /* 0x040fe400078e00ff */
[----:B------:R-:W-:Y:S01]  /*53e0*/  IMAD R35, R24, -0x40, R29 ;  /* 0xffffffc018237824 */ /* 0x000fe200078e021d */
[----:B------:R-:W-:Y:S01]  /*53f0*/  LOP3.LUT R24, R2, 0x3, RZ, 0xc0, !PT ;  /* 0x0000000302187812 */ /* 0x000fe200078ec0ff */
[----:B------:R-:W-:Y:S02]  /*5400*/  @UP1 ULOP3.LUT UR16, UR16, 0x1, UR4, 0x78, !UPT ;  /* 0x0000000110101892 */ /* 0x000fe4000f8e7804 */
[----:B------:R-:W-:Y:S02]  /*5410*/  UIMAD UR4, UR4, -0x13, UR10 ;  /* 0xffffffed040478a4 */ /* 0x000fe4000f8e020a */
[----:B------:R-:W-:Y:S01]  /*5420*/  IMAD R36, R24, -0x2, R28 ;  /* 0xfffffffe18247824 */ /* 0x000fe200078e021c */
[----:B------:R-:W-:Y:S01]  /*5430*/  LOP3.LUT R27, R30, 0x40, R25, 0xe2, !PT ;  /* 0x000000401e1b7812 */ /* 0x000fe200078ee219 */
[----:B------:R-:W-:-:S02]  /*5440*/  IMAD.SHL.U32 R30, R2, 0x2, RZ ;  /* 0x00000002021e7824 */ /* 0x000fc400078e00ff */
[----:B--2---:R-:W-:Y:S02]  /*5450*/  IMAD R29, R3, 0xf0, RZ ;  /* 0x000000f0031d7824 */ /* 0x004fe400078e02ff */
[----:B------:R0:W5:Y:S01]  /*5460*/  LDL.LU R3, [R1+0x64] ;  /* 0x0000640001037983 */ /* 0x0001620000300800 */
[C---:B------:R-:W-:Y:S02]  /*5470*/  IMAD.WIDE R32, R0.reuse, 0x80, RZ ;  /* 0x0000008000207825 */ /* 0x040fe400078e02ff */
[----:B------:R-:W-:Y:S01]  /*5480*/  ISETP.GE.AND P0, PT, R29, R28, PT ;  /* 0x0000001c1d00720c */ /* 0x000fe20003f06270 */
[----:B------:R0:W5:Y:S01]  /*5490*/  LDL.LU R2, [R1+0x60] ;  /* 0x0000600001027983 */ /* 0x0001620000300800 */
[----:B------:R-:W-:Y:S02]  /*54a0*/  IMAD.SHL.U32 R28, R0, 0x80, RZ ;  /* 0x00000080001c7824 */ /* 0x000fe400078e00ff */
[----:B------:R-:W-:-:S05]  /*54b0*/  IMAD.U32 R0, RZ, RZ, UR16 ;  /* 0x00000010ff007e24 */ /* 0x000fca000f8e00ff */
[----:B------:R2:W-:Y:S02]  /*54c0*/  STL [R1+0x48], R0 ;  /* 0x0000480001007387 */ /* 0x0005e40000100800 */
[----:B--2---:R-:W-:-:S05]  /*54d0*/  IMAD.U32 R0, RZ, RZ, UR4 ;  /* 0x00000004ff007e24 */ /* 0x004fca000f8e00ff */
[----:B------:R2:W-:Y:S04]  /*54e0*/  STL [R1+0x3c], R0 ;  /* 0x00003c0001007387 */ /* 0x0005e80000100800 */
[----:B--2---:R0:W5:Y:S01]  /*54f0*/  LDL.LU R0, [R1+0x5c] ;  /* 0x00005c0001007983 */ /* 0x0041620000300800 */
[----:B------:R-:W-:Y:S01]  /*5500*/  USHF.R.S32.HI UR11, URZ, 0x1f, UR17 ;  /* 0x0000001f3f0b7899 */ /* 0x000fe20008011411 */
[----:B------:R-:W-:Y:S02]  /*5510*/  LOP3.LUT R30, R29, 0x6, R30, 0xf8, !PT ;  /* 0x000000061d1e7812 */ /* 0x000fe400078ef81e */
[----:B------:R-:W-:Y:S01]  /*5520*/  ISETP.GE.OR P0, PT, R28, UR13, P0 ;  /* 0x0000000d1c007c0c */ /* 0x000fe20008706670 */
[----:B------:R-:W-:Y:S01]  /*5530*/  UIMAD UR8, UR11, UR14, URZ ;  /* 0x0000000e0b0872a4 */ /* 0x000fe2000f8e023f */
[----:B------:R-:W-:Y:S01]  /*5540*/  SHF.R.S32.HI R31, RZ, 0x1f, R30 ;  /* 0x0000001fff1f7819 */ /* 0x000fe2000001141e */
[----:B------:R-:W-:-:S02]  /*5550*/  IMAD.U32 R25, RZ, RZ, UR14 ;  /* 0x0000000eff197e24 */ /* 0x000fc4000f8e00ff */
[----:B------:R-:W-:Y:S02]  /*5560*/  UIMAD UR8, UR17, UR15, UR8 ;  /* 0x0000000f110872a4 */ /* 0x000fe4000f8e0208 */
[----:B------:R-:W-:Y:S01]  /*5570*/  IMAD.WIDE.U32 R24, R25, UR17, R30 ;  /* 0x0000001119187c25 */ /* 0x000fe2000f8e001e */
[----:B------:R-:W-:-:S03]  /*5580*/  IADD3 R35, -R28, UR13, R35 ;  /* 0x0000000d1c237c10 */ /* 0x000fc6000fffe123 */
[----:B------:R-:W-:Y:S01]  /*5590*/  VIADD R25, R25, UR8 ;  /* 0x0000000819197c36 */ /* 0x000fe20008000000 */
[----:B------:R-:W-:Y:S01]  /*55a0*/  LOP3.LUT R39, R32, R27, R26, 0xfe, !PT ;  /* 0x0000001b20277212 */ /* 0x000fe200078efe1a */
[----:B------:R-:W-:Y:S02]  /*55b0*/  IMAD.IADD R36, R36, 0x1, -R29 ;  /* 0x0000000124247824 */ /* 0x000fe400078e0a1d */
[----:B------:R-:W-:Y:S01]  /*55c0*/  IMAD.MOV.U32 R34, RZ, RZ, -0x1 ;  /* 0xffffffffff227424 */ /* 0x000fe200078e00ff */
[----:B0-----:R-:W-:Y:S06]  /*55d0*/  @P0 BRA `(.L_x_32) ;  /* 0x0000008800cc0947 */ /* 0x001fec0003800000 */
[----:B------:R-:W0:Y:S01]  /*55e0*/  LDC.64 R28, c[0x0][0x5c8] ;  /* 0x00017200ff1c7b82 */ /* 0x000e220000000a00 */
[----:B------:R-:W-:Y:S01]  /*55f0*/  ULDC.64 UR8, c[0x0][0x5c0] ;  /* 0x0001700000087ab9 */ /* 0x000fe20000000a00 */
[----:B------:R-:W-:Y:S01]  /*5600*/  BSSY B0, `(.L_x_32) ;  /* 0x00008b0000007945 */ /* 0x000fe20003800000 */
[-C--:B0-----:R-:W-:Y:S02]  /*5610*/  IMAD R26, R33, R28.reuse, RZ ;  /* 0x0000001c211a7224 */ /* 0x081fe400078e02ff */
[----:B------:R-:W-:-:S04]  /*5620*/  IMAD.WIDE.U32 R24, R39, R28, R24 ;  /* 0x0000001c27187225 */ /* 0x000fc800078e0018 */
[----:B------:R-:W-:Y:S01]  /*5630*/  IMAD R27, R39, R29, R26 ;  /* 0x0000001d271b7224 */ /* 0x000fe200078e021a */
[----:B------:R-:W-:Y:S02]  /*5640*/  LEA R26, P0, R28, R24, 0x3 ;  /* 0x000000181c1a7211 */ /* 0x000fe400078018ff */
[----:B------:R-:W-:Y:S01]  /*5650*/  IADD3 R24, P1, R24, UR8, RZ ;  /* 0x0000000818187c10 */ /* 0x000fe2000ff3e0ff */
[----:B------:R-:W-:Y:S01]  /*5660*/  IMAD.IADD R27, R25, 0x1, R27 ;  /* 0x00000001191b7824 */ /* 0x000fe200078e021b */
[----:B------:R-:W-:-:S04]  /*5670*/  IADD3 R26, P2, R26, UR8, RZ ;  /* 0x000000081a1a7c10 */ /* 0x000fc8000ff5e0ff */
[----:B------:R-:W-:Y:S02]  /*5680*/  LEA.HI.X R28, R28, R27, R29, 0x3, P0 ;  /* 0x0000001b1c1c7211 */ /* 0x000fe400000f1c1d */
[----:B------:R-:W-:Y:S02]  /*5690*/  FSETP.NEU.AND P0, PT, RZ, UR6, PT ;  /* 0x00000006ff007c0b */ /* 0x000fe4000bf0d000 */
[----:B------:R-:W-:Y:S02]  /*56a0*/  IADD3.X R25, R27, UR9, RZ, P1, !PT ;  /* 0x000000091b197c10 */ /* 0x000fe40008ffe4ff */
[----:B------:R-:W-:-:S09]  /*56b0*/  IADD3.X R27, R28, UR9, RZ, P2, !PT ;  /* 0x000000091c1b7c10 */ /* 0x000fd200097fe4ff */
[----:B------:R-:W-:Y:S05]  /*56c0*/  @!P0 BRA `(.L_x_33) ;  /* 0x0000006400e48947 */ /* 0x000fea0003800000 */
[----:B------:R-:W-:Y:S01]  /*56d0*/  R2UR UR10, R227 ;  /* 0x00000000e30a72ca */ /* 0x000fe200000e0000 */
[----:B------:R-:W-:Y:S01]  /*56e0*/  ULDC.64 UR8, c[0x0][0x5b8] ;  /* 0x00016e0000087ab9 */ /* 0x000fe20000000a00 */
[----:B------:R-:W-:Y:S01]  /*56f0*/  ISETP.GE.AND P0, PT, R36, 0x1, PT ;  /* 0x000000012400780c */ /* 0x000fe20003f06270 */
[----:B------:R-:W-:Y:S02]  /*5700*/  UIMAD UR4, UR11, UR8, URZ ;  /* 0x000000080b0472a4 */ /* 0x000fe4000f8e023f */
[----:B------:R-:W-:Y:S01]  /*5710*/  IMAD.U32 R29, RZ, RZ, UR8 ;  /* 0x00000008ff1d7e24 */ /* 0x000fe2000f8e00ff */
[----:B------:R-:W-:Y:S01]  /*5720*/  BSSY B1, `(.L_x_34) ;  /* 0x000000f000017945 */ /* 0x000fe20003800000 */
[----:B------:R-:W-:-:S06]  /*5730*/  ISETP.LT.OR P4, PT, R35, 0x1, !P0 ;  /* 0x000000012300780c */ /* 0x000fcc0004781670 */
[----:B------:R-:W-:Y:S02]  /*5740*/  UIMAD UR4, UR10, UR9, UR4 ;  /* 0x000000090a0472a4 */ /* 0x000fe4000f8e0204 */
[----:B------:R-:W-:Y:S01]  /*5750*/  IMAD.WIDE.U32 R30, R29, UR10, R30 ;  /* 0x0000000a1d1e7c25 */ /* 0x000fe2000f8e001e */
[----:B------:R-:W-:Y:S01]  /*5760*/  ULDC.64 UR8, c[0x0][0x5b0] ;  /* 0x00016c0000087ab9 */ /* 0x000fe20000000a00 */
[----:B------:R-:W-:Y:S02]  /*5770*/  ULDC.64 UR10, c[0x0][0x5a8] ;  /* 0x00016a00000a7ab9 */ /* 0x000fe40000000a00 */
[----:B------:R-:W-:Y:S02]  /*5780*/  IMAD R37, R33, UR8, RZ ;  /* 0x0000000821257c24 */ /* 0x000fe4000f8e02ff */
[----:B------:R-:W-:Y:S02]  /*5790*/  VIADD R31, R31, UR4 ;  /* 0x000000041f1f7c36 */ /* 0x000fe40008000000 */
[----:B------:R-:W-:-:S02]  /*57a0*/  IMAD R37, R39, UR9, R37 ;  /* 0x0000000927257c24 */ /* 0x000fc4000f8e0225 */
[----:B------:R-:W-:-:S03]  /*57b0*/  IMAD.WIDE.U32 R28, R39, UR8, R30 ;  /* 0x00000008271c7c25 */ /* 0x000fc6000f8e001e */
[----:B------:R-:W-:-:S04]  /*57c0*/  IADD3 R28, P1, R28, UR10, RZ ;  /* 0x0000000a1c1c7c10 */ /* 0x000fc8000ff3e0ff */
[--C-:B------:R-:W-:Y:S02]  /*57d0*/  IADD3.X R29, R29, UR11, R37.reuse, P1, !PT ;  /* 0x0000000b1d1d7c10 */ /* 0x100fe40008ffe425 */
[----:B------:R-:W-:Y:S01]  /*57e0*/  PRMT R37, RZ, 0x7610, R37 ;  /* 0x00007610ff257816 */ /* 0x000fe20000000025 */
[----:B------:R-:W-:Y:S06]  /*57f0*/  @P4 BRA `(.L_x_35) ;  /* 0x0000000000044947 */ /* 0x000fec0003800000 */
[----:B------:R0:W5:Y:S02]  /*5800*/  LDG.E.U8 R37, desc[UR56][R28.64] ;  /* 0x000000381c257981 */ /* 0x000164000c1e1100 */
.L_x_35:
[----:B------:R-:W-:Y:S05]  /*5810*/  BSYNC B1 ;  /* 0x0000000000017941 */ /* 0x000fea0003800000 */
.L_x_34:
[----:B-----5:R-:W-:Y:S01]  /*5820*/  LOP3.LUT R37, R37, 0xff, RZ, 0xc0, !PT ;  /* 0x000000ff25257812 */ /* 0x020fe200078ec0ff */
[----:B------:R-:W-:Y:S01]  /*5830*/  BSSY B1, `(.L_x_36) ;  /* 0x000000c000017945 */ /* 0x000fe20003800000 */
[----:B------:R-:W-:Y:S02]  /*5840*/  ISETP.GE.AND P1, PT, R36, 0x2, PT ;  /* 0x000000022400780c */ /* 0x000fe40003f26270 */
[----:B------:R-:W-:Y:S02]  /*5850*/  F2FP.F16.E4M3.UNPACK_B R37, R37 ;  /* 0x00000025ff25723e */ /* 0x000fe400020006ff */
[----:B------:R-:W-:-:S03]  /*5860*/  ISETP.LT.OR P2, PT, R35, 0x1, !P1 ;  /* 0x000000012300780c */ /* 0x000fc60004f41670 */
[----:B------:R-:W-:-:S05]  /*5870*/  HADD2.F32 R37, -RZ, R37.H0_H0 ;  /* 0x20000025ff257230 */ /* 0x000fca0000004100 */
[----:B------:R-:W-:-:S04]  /*5880*/  FMUL R37, R37, UR6 ;  /* 0x0000000625257c20 */ /* 0x000fc80008400000 */
[----:B------:R-:W-:-:S05]  /*5890*/  FFMA R37, R226, UR5, R37 ;  /* 0x00000005e2257c23 */ /* 0x000fca0008000025 */
[----:B------:R-:W-:Y:S02]  /*58a0*/  F2FP.SATFINITE.E4M3.F32.PACK_AB_MERGE_C R41, RZ, R37, RZ ;  /* 0x00000025ff29723e */ /* 0x000fe400048070ff */
[----:B------:R-:W-:-:S03]  /*58b0*/  PRMT R37, RZ, 0x7610, R37 ;  /* 0x00007610ff257816 */ /* 0x000fc60000000025 */
[----:B------:R2:W-:Y:S01]  /*58c0*/  @!P4 STG.E.U8 desc[UR56][R24.64], R41 ;  /* 0x000000291800c986 */ /* 0x0005e2000c101138 */
[----:B------:R-:W-:Y:S05]  /*58d0*/  @P2 BRA `(.L_x_37) ;  /* 0x0000000000042947 */ /* 0x000fea0003800000 */
[----:B------:R3:W5:Y:S02]  /*58e0*/  LDG.E.U8 R37, desc[UR56][R28.64+0x1] ;  /* 0x000001381c257981 */ /* 0x000764000c1e1100 */
.L_x_37:
[----:B------:R-:W-:Y:S05]  /*58f0*/  BSYNC B1 ;  /* 0x0000000000017941 */ /* 0x000fea0003800000 */
.L_x_36:
[----:B-----5:R-:W-:Y:S01]  /*5900*/  LOP3.LUT R37, R37, 0xff, RZ, 0xc0, !PT ;  /* 0x000000ff25257812 */ /* 0x020fe200078ec0ff */
[----:B------:R-:W-:Y:S01]  /*5910*/  BSSY B1, `(.L_x_38) ;  /* 0x0000012000017945 */ /* 0x000fe20003800000 */
[----:B------:R-:W-:Y:S02]  /*5920*/  IADD3 R39, P4, R39, 0x8, RZ ;  /* 0x0000000827277810 */ /* 0x000fe40007f9e0ff */
[----:B------:R-:W-:Y:S02]  /*5930*/  F2FP.F16.E4M3.UNPACK_B R37, R37 ;  /* 0x00000025ff25723e */ /* 0x000fe400020006ff */
[----:B------:R-:W-:Y:S01]  /*5940*/  ISETP.LT.OR P0, PT, R35, 0x9, !P0 ;  /* 0x000000092300780c */ /* 0x000fe20004701670 */
[----:B------:R-:W-:Y:S02]  /*5950*/  IMAD.X R33, RZ, RZ, R33, P4 ;  /* 0x000000ffff217224 */ /* 0x000fe400020e0621 */
[----:B------:R-:W-:Y:S02]  /*5960*/  HADD2.F32 R37, -RZ, R37.H0_H0 ;  /* 0x20000025ff257230 */ /* 0x000fe40000004100 */
[----:B------:R-:W-:-:S02]  /*5970*/  IMAD R38, R33, UR8, RZ ;  /* 0x0000000821267c24 */ /* 0x000fc4000f8e02ff */
[----:B------:R-:W-:-:S04]  /*5980*/  IMAD.WIDE.U32 R30, R39, UR8, R30 ;  /* 0x00000008271e7c25 */ /* 0x000fc8000f8e001e */
[----:B------:R-:W-:Y:S01]  /*5990*/  FMUL R32, R37, UR6 ;  /* 0x0000000625207c20 */ /* 0x000fe20008400000 */
[----:B------:R-:W-:-:S03]  /*59a0*/  IMAD R39, R39, UR9, R38 ;  /* 0x0000000927277c24 */ /* 0x000fc6000f8e0226 */
[----:B------:R-:W-:Y:S01]  /*59b0*/  FFMA R32, R225, UR5, R32 ;  /* 0x00000005e1207c23 */ /* 0x000fe20008000020 */
[----:B------:R-:W-:-:S04]  /*59c0*/  IADD3 R30, P4, R30, UR10, RZ ;  /* 0x0000000a1e1e7c10 */ /* 0x000fc8000ff9e0ff */
[----:B------:R-:W-:Y:S02]  /*59d0*/  F2FP.SATFINITE.E4M3.F32.PACK_AB_MERGE_C R33, RZ, R32, RZ ;  /* 0x00000020ff21723e */ /* 0x000fe400048070ff */
[----:B------:R-:W-:Y:S02]  /*59e0*/  IADD3.X R31, R31, UR11, R39, P4, !PT ;  /* 0x0000000b1f1f7c10 */ /* 0x000fe4000a7fe427 */
[----:B------:R-:W-:Y:S01]  /*59f0*/  PRMT R32, RZ, 0x7610, R32 ;  /* 0x00007610ff207816 */ /* 0x000fe20000000020 */
[----:B------:R4:W-:Y:S01]  /*5a00*/  @!P2 STG.E.U8 desc[UR56][R24.64+0x1], R33 ;  /* 0x000001211800a986 */ /* 0x0009e2000c101138 */
[----:B------:R-:W-:Y:S05]  /*5a10*/  @P0 BRA `(.L_x_39) ;  /* 0x0000000000040947 */ /* 0x000fea0003800000 */
[----:B------:R0:W5:Y:S02]  /*5a20*/  LDG.E.U8 R32, desc[UR56][R30.64] ;  /* 0x000000381e207981 */ /* 0x000164000c1e1100 */
.L_x_39:
[----:B------:R-:W-:Y:S05]  /*5a30*/  BSYNC B1 ;  /* 0x0000000000017941 */ /* 0x000fea0003800000 */
.L_x_38:
[----:B-----5:R-:W-:Y:S01]  /*5a40*/  LOP3.LUT R32, R32, 0xff, RZ, 0xc0, !PT ;  /* 0x000000ff20207812 */ /* 0x020fe200078ec0ff */
[----:B------:R-:W-:Y:S01]  /*5a50*/  BSSY B1, `(.L_x_40) ;  /* 0x000000b000017945 */ /* 0x000fe20003800000 */
[----:B------:R-:W-:Y:S02]  /*5a60*/  ISETP.LT.OR P1, PT, R35, 0x9, !P1 ;  /* 0x000000092300780c */ /* 0x000fe40004f21670 */
[----:B------:R-:W-:-:S05]  /*5a70*/  F2FP.F16.E4M3.UNPACK_B R32, R32 ;  /* 0x00000020ff20723e */ /* 0x000fca00020006ff */
[----:B------:R-:W-:-:S05]  /*5a80*/  HADD2.F32 R32, -RZ, R32.H0_H0 ;  /* 0x20000020ff207230 */ /* 0x000fca0000004100 */
[----:B----4-:R-:W-:Y:S01]  /*5a90*/  FMUL R33, R32, UR6 ;  /* 0x0000000620217c20 */ /* 0x010fe20008400000 */
[----:B------:R-:W-:-:S03]  /*5aa0*/  PRMT R32, RZ, 0x7610, R32 ;  /* 0x00007610ff207816 */ /* 0x000fc60000000020 */
[----:B------:R-:W-:-:S05]  /*5ab0*/  FFMA R33, R224, UR5, R33 ;  /* 0x00000005e0217c23 */ /* 0x000fca0008000021 */
[----:B------:R-:W-:-:S05]  /*5ac0*/  F2FP.SATFINITE.E4M3.F32.PACK_AB_MERGE_C R33, RZ, R33, RZ ;  /* 0x00000021ff21723e */ /* 0x000fca00048070ff */
[----:B------:R4:W-:Y:S01]  /*5ad0*/  @!P0 STG.E.U8 desc[UR56][R26.64], R33 ;  /* 0x000000211a008986 */ /* 0x0009e2000c101138 */
[----:B------:R-:W-:Y:S05]  /*5ae0*/  @P1 BRA `(.L_x_41) ;  /* 0x0000000000041947 */ /* 0x000fea0003800000 */
[----:B------:R0:W5:Y:S02]  /*5af0*/  LDG.E.U8 R32, desc[UR56][R30.64+0x1] ;  /* 0x000001381e207981 */ /* 0x000164000c1e1100 */
.L_x_41:
[----:B------:R-:W-:Y:S05]  /*5b00*/  BSYNC B1 ;  /* 0x0000000000017941 */ /* 0x000fea0003800000 */
.L_x_40:
        /* <DEDUP_REMOVED lines=8> */
[----:B----4-:R-:W-:Y:S02]  /*5b90*/  F2FP.SATFINITE.E4M3.F32.PACK_AB_MERGE_C R33, RZ, R32, RZ ;  /* 0x00000020ff21723e */ /* 0x010fe400048070ff */
[----:B------:R-:W-:-:S03]  /*5ba0*/  PRMT R32, RZ, 0x7610, R32 ;  /* 0x00007610ff207816 */ /* 0x000fc60000000020 */
[----:B------:R4:W-:Y:S01]  /*5bb0*/  @!P1 STG.E.U8 desc[UR56][R26.64+0x1], R33 ;  /* 0x000001211a009986 */ /* 0x0009e2000c101138 */
[----:B------:R-:W-:Y:S05]  /*5bc0*/  @P2 BRA `(.L_x_43) ;  /* 0x0000000000042947 */ /* 0x000fea0003800000 */
[----:B------:R0:W5:Y:S02]  /*5bd0*/  LDG.E.U8 R32, desc[UR56][R28.64+0x8] ;  /* 0x000008381c207981 */ /* 0x000164000c1e1100 */
.L_x_43:
[----:B------:R-:W-:Y:S05]  /*5be0*/  BSYNC B1 ;  /* 0x0000000000017941 */ /* 0x000fea0003800000 */
.L_x_42:
[----:B-----5:R-:W-:Y:S01]  /*5bf0*/  LOP3.LUT R32, R32, 0xff, RZ, 0xc0, !PT ;  /* 0x000000ff20207812 */ /* 0x020fe200078ec0ff */
[----:B------:R-:W-:Y:S01]  /*5c00*/  BSSY B1, `(.L_x_44) ;  /* 0x000000c000017945 */ /* 0x000fe20003800000 */
[----:B------:R-:W-:Y:S02]  /*5c10*/  ISETP.GE.AND P1, PT, R36, 0xa, PT ;  /* 0x0000000a2400780c */ /* 0x000fe40003f26270 */
[----:B------:R-:W-:Y:S02]  /*5c20*/  F2FP.F16.E4M3.UNPACK_B R32, R32 ;  /* 0x00000020ff20723e */ /* 0x000fe400020006ff */
[----:B------:R-:W-:-:S03]  /*5c30*/  ISETP.LT.OR P4, PT, R35, 0x1, !P1 ;  /* 0x000000012300780c */ /* 0x000fc60004f81670 */
        /* <DEDUP_REMOVED lines=8> */
.L_x_45:
[----:B------:R-:W-:Y:S05]  /*5cc0*/  BSYNC B1 ;  /* 0x0000000000017941 */ /* 0x000fea0003800000 */
.L_x_44:
[----:B-----5:R-:W-:Y:S01]  /*5cd0*/  LOP3.LUT R32, R32, 0xff, RZ, 0xc0, !PT ;  /* 0x000000ff20207812 */ /* 0x020fe200078ec0ff */
[----:B------:R-:W-:Y:S01]  /*5ce0*/  BSSY B1, `(.L_x_46) ;  /* 0x000000b000017945 */ /* 0x000fe20003800000 */
[----:B------:R-:W-:Y:S02]  /*5cf0*/  ISETP.LT.OR P0, PT, R35, 0x9, !P0 ;  /* 0x000000092300780c */ /* 0x000fe40004701670 */
[----:B------:R-:W-:-:S05]  /*5d00*/  F2FP.F16.E4M3.UNPACK_B R32, R32 ;  /* 0x00000020ff20723e */ /* 0x000fca00020006ff */
        /* <DEDUP_REMOVED lines=8> */
.L_x_47:
[----:B------:R-:W-:Y:S05]  /*5d90*/  BSYNC B1 ;  /* 0x0000000000017941 */ /* 0x000fea0003800000 */
.L_x_46:
        /* <DEDUP_REMOVED lines=12> */
.L_x_49:
[----:B------:R-:W-:Y:S05]  /*5e60*/  BSYNC B1 ;  /* 0x0000000000017941 */ /* 0x000fea0003800000 */
.L_x_48:
        /* <DEDUP_REMOVED lines=13> */
.L_x_51:
[----:B------:R-:W-:Y:S05]  /*5f40*/  BSYNC B1 ;  /* 0x0000000000017941 */ /* 0x000fea0003800000 */
.L_x_50:
        /* <DEDUP_REMOVED lines=13> */
.L_x_53:
[----:B------:R-:W-:Y:S05]  /*6020*/  BSYNC B1 ;  /* 0x0000000000017941 */ /* 0x000fea0003800000 */
.L_x_52:
        /* <DEDUP_REMOVED lines=12> */
.L_x_55:
[----:B------:R-:W-:Y:S05]  /*60f0*/  BSYNC B1 ;  /* 0x0000000000017941 */ /* 0x000fea0003800000 */
.L_x_54:
        /* <DEDUP_REMOVED lines=12> */
.L_x_57:
[----:B------:R-:W-:Y:S05]  /*61c0*/  BSYNC B1 ;  /* 0x0000000000017941 */ /* 0x000fea0003800000 */
.L_x_56:
        /* <DEDUP_REMOVED lines=13> */
.L_x_59:
[----:B------:R-:W-:Y:S05]  /*62a0*/  BSYNC B1 ;  /* 0x0000000000017941 */ /* 0x000fea0003800000 */
.L_x_58:
        /* <DEDUP_REMOVED lines=13> */
.L_x_61:
[----:B------:R-:W-:Y:S05]  /*6380*/  BSYNC B1 ;  /* 0x0000000000017941 */ /* 0x000fea0003800000 */
.L_x_60:
        /* <DEDUP_REMOVED lines=12> */
.L_x_63:
[----:B------:R-:W-:Y:S05]  /*6450*/  BSYNC B1 ;  /* 0x0000000000017941 */ /* 0x000fea0003800000 */
.L_x_62:
        /* <DEDUP_REMOVED lines=12> */
.L_x_65:
[----:B------:R-:W-:Y:S05]  /*6520*/  BSYNC B1 ;  /* 0x0000000000017941 */ /* 0x000fea0003800000 */
.L_x_64:
        /* <DEDUP_REMOVED lines=13> */
.L_x_67:
[----:B------:R-:W-:Y:S05]  /*6600*/  BSYNC B1 ;  /* 0x0000000000017941 */ /* 0x000fea0003800000 */
.L_x_66:
        /* <DEDUP_REMOVED lines=13> */
.L_x_69:
[----:B------:R-:W-:Y:S05]  /*66e0*/  BSYNC B1 ;  /* 0x0000000000017941 */ /* 0x000fea0003800000 */
.L_x_68:
        /* <DEDUP_REMOVED lines=12> */
.L_x_71:
[----:B------:R-:W-:Y:S05]  /*67b0*/  BSYNC B1 ;  /* 0x0000000000017941 */ /* 0x000fea0003800000 */
.L_x_70:
        /* <DEDUP_REMOVED lines=12> */
.L_x_73:
[----:B------:R-:W-:Y:S05]  /*6880*/  BSYNC B1 ;  /* 0x0000000000017941 */ /* 0x000fea0003800000 */
.L_x_72:
        /* <DEDUP_REMOVED lines=13> */
.L_x_75:
[----:B------:R-:W-:Y:S05]  /*6960*/  BSYNC B1 ;  /* 0x0000000000017941 */ /* 0x000fea0003800000 */
.L_x_74:
        /* <DEDUP_REMOVED lines=13> */
.L_x_77:
[----:B------:R-:W-:Y:S05]  /*6a40*/  BSYNC B1 ;  /* 0x0000000000017941 */ /* 0x000fea0003800000 */
.L_x_76:
        /* <DEDUP_REMOVED lines=12> */
.L_x_79:
[----:B------:R-:W-:Y:S05]  /*6b10*/  BSYNC B1 ;  /* 0x0000000000017941 */ /* 0x000fea0003800000 */
.L_x_78:
        /* <DEDUP_REMOVED lines=12> */
.L_x_81:
[----:B------:R-:W-:Y:S05]  /*6be0*/  BSYNC B1 ;  /* 0x0000000000017941 */ /* 0x000fea0003800000 */
.L_x_80:
        /* <DEDUP_REMOVED lines=13> */
.L_x_83:
[----:B------:R-:W-:Y:S05]  /*6cc0*/  BSYNC B1 ;  /* 0x0000000000017941 */ /* 0x000fea0003800000 */
.L_x_82:
        /* <DEDUP_REMOVED lines=13> */
.L_x_85:
[----:B------:R-:W-:Y:S05]  /*6da0*/  BSYNC B1 ;  /* 0x0000000000017941 */ /* 0x000fea0003800000 */
.L_x_84:
        /* <DEDUP_REMOVED lines=12> */
.L_x_87:
[----:B------:R-:W-:Y:S05]  /*6e70*/  BSYNC B1 ;  /* 0x0000000000017941 */ /* 0x000fea0003800000 */
.L_x_86:
        /* <DEDUP_REMOVED lines=12> */
.L_x_89:
[----:B------:R-:W-:Y:S05]  /*6f40*/  BSYNC B1 ;  /* 0x0000000000017941 */ /* 0x000fea0003800000 */
.L_x_88:
        /* <DEDUP_REMOVED lines=13> */
.L_x_91:
[----:B------:R-:W-:Y:S05]  /*7020*/  BSYNC B1 ;  /* 0x0000000000017941 */ /* 0x000fea0003800000 */
.L_x_90:
        /* <DEDUP_REMOVED lines=13> */
.L_x_93:
[----:B------:R-:W-:Y:S05]  /*7100*/  BSYNC B1 ;  /* 0x0000000000017941 */ /* 0x000fea0003800000 */
.L_x_92:
        /* <DEDUP_REMOVED lines=12> */
.L_x_95:
[----:B------:R-:W-:Y:S05]  /*71d0*/  BSYNC B1 ;  /* 0x0000000000017941 */ /* 0x000fea0003800000 */
.L_x_94:
        /* <DEDUP_REMOVED lines=12> */
.L_x_97:
[----:B------:R-:W-:Y:S05]  /*72a0*/  BSYNC B1 ;  /* 0x0000000000017941 */ /* 0x000fea0003800000 */
.L_x_96:
        /* <DEDUP_REMOVED lines=13> */
.L_x_99:
[----:B------:R-:W-:Y:S05]  /*7380*/  BSYNC B1 ;  /* 0x0000000000017941 */ /* 0x000fea0003800000 */
.L_x_98:
        /* <DEDUP_REMOVED lines=13> */
.L_x_101:
[----:B------:R-:W-:Y:S05]  /*7460*/  BSYNC B1 ;  /* 0x0000000000017941 */ /* 0x000fea0003800000 */
.L_x_100:
        /* <DEDUP_REMOVED lines=12> */
.L_x_103:
[----:B------:R-:W-:Y:S05]  /*7530*/  BSYNC B1 ;  /* 0x0000000000017941 */ /* 0x000fea0003800000 */
.L_x_102:
        /* <DEDUP_REMOVED lines=12> */
.L_x_105:
[----:B------:R-:W-:Y:S05]  /*7600*/  BSYNC B1 ;  /* 0x0000000000017941 */ /* 0x000fea0003800000 */
.L_x_104:
        /* <DEDUP_REMOVED lines=13> */
.L_x_107:
[----:B------:R-:W-:Y:S05]  /*76e0*/  BSYNC B1 ;  /* 0x0000000000017941 */ /* 0x000fea0003800000 */
.L_x_106:
        /* <DEDUP_REMOVED lines=13> */
.L_x_109:
[----:B------:R-:W-:Y:S05]  /*77c0*/  BSYNC B1 ;  /* 0x0000000000017941 */ /* 0x000fea0003800000 */
.L_x_108:
        /* <DEDUP_REMOVED lines=12> */
.L_x_111:
[----:B------:R-:W-:Y:S05]  /*7890*/  BSYNC B1 ;  /* 0x0000000000017941 */ /* 0x000fea0003800000 */
.L_x_110:
        /* <DEDUP_REMOVED lines=12> */
.L_x_113:
[----:B------:R-:W-:Y:S05]  /*7960*/  BSYNC B1 ;  /* 0x0000000000017941 */ /* 0x000fea0003800000 */
.L_x_112:
        /* <DEDUP_REMOVED lines=13> */
.L_x_115:
[----:B------:R-:W-:Y:S05]  /*7a40*/  BSYNC B1 ;  /* 0x0000000000017941 */ /* 0x000fea0003800000 */
.L_x_114:
        /* <DEDUP_REMOVED lines=13> */
.L_x_117:
[----:B------:R-:W-:Y:S05]  /*7b20*/  BSYNC B1 ;  /* 0x0000000000017941 */ /* 0x000fea0003800000 */
.L_x_116:
        /* <DEDUP_REMOVED lines=12> */
.L_x_119:
[----:B------:R-:W-:Y:S05]  /*7bf0*/  BSYNC B1 ;  /* 0x0000000000017941 */ /* 0x000fea0003800000 */
.L_x_118:
        /* <DEDUP_REMOVED lines=12> */
.L_x_121:
[----:B------:R-:W-:Y:S05]  /*7cc0*/  BSYNC B1 ;  /* 0x0000000000017941 */ /* 0x000fea0003800000 */
.L_x_120:
        /* <DEDUP_REMOVED lines=13> */
.L_x_123:
[----:B------:R-:W-:Y:S05]  /*7da0*/  BSYNC B1 ;  /* 0x0000000000017941 */ /* 0x000fea0003800000 */
.L_x_122:
        /* <DEDUP_REMOVED lines=13> */
.L_x_125:
[----:B------:R-:W-:Y:S05]  /*7e80*/  BSYNC B1 ;  /* 0x0000000000017941 */ /* 0x000fea0003800000 */
.L_x_124:
        /* <DEDUP_REMOVED lines=12> */
.L_x_127:
[----:B------:R-:W-:Y:S05]  /*7f50*/  BSYNC B1 ;  /* 0x0000000000017941 */ /* 0x000fea0003800000 */
.L_x_126:
        /* <DEDUP_REMOVED lines=12> */
.L_x_129:
[----:B------:R-:W-:Y:S05]  /*8020*/  BSYNC B1 ;  /* 0x0000000000017941 */ /* 0x000fea0003800000 */
.L_x_128:
        /* <DEDUP_REMOVED lines=13> */
.L_x_131:
[----:B------:R-:W-:Y:S05]  /*8100*/  BSYNC B1 ;  /* 0x0000000000017941 */ /* 0x000fea0003800000 */
.L_x_130:
        /* <DEDUP_REMOVED lines=13> */
.L_x_133:
[----:B------:R-:W-:Y:S05]  /*81e0*/  BSYNC B1 ;  /* 0x0000000000017941 */ /* 0x000fea0003800000 */
.L_x_132:
        /* <DEDUP_REMOVED lines=12> */
.L_x_135:
[----:B------:R-:W-:Y:S05]  /*82b0*/  BSYNC B1 ;  /* 0x0000000000017941 */ /* 0x000fea0003800000 */
.L_x_134:
        /* <DEDUP_REMOVED lines=12> */
.L_x_137:
[----:B------:R-:W-:Y:S05]  /*8380*/  BSYNC B1 ;  /* 0x0000000000017941 */ /* 0x000fea0003800000 */
.L_x_136:
        /* <DEDUP_REMOVED lines=13> */
.L_x_139:
[----:B------:R-:W-:Y:S05]  /*8460*/  BSYNC B1 ;  /* 0x0000000000017941 */ /* 0x000fea0003800000 */
.L_x_138:
        /* <DEDUP_REMOVED lines=13> */
.L_x_141:
[----:B------:R-:W-:Y:S05]  /*8540*/  BSYNC B1 ;  /* 0x0000000000017941 */ /* 0x000fea0003800000 */
.L_x_140:
        /* <DEDUP_REMOVED lines=12> */
.L_x_143:
[----:B------:R-:W-:Y:S05]  /*8610*/  BSYNC B1 ;  /* 0x0000000000017941 */ /* 0x000fea0003800000 */
.L_x_142:
        /* <DEDUP_REMOVED lines=12> */
.L_x_145:
[----:B------:R-:W-:Y:S05]  /*86e0*/  BSYNC B1 ;  /* 0x0000000000017941 */ /* 0x000fea0003800000 */
.L_x_144:
        /* <DEDUP_REMOVED lines=13> */
.L_x_147:
[----:B------:R-:W-:Y:S05]  /*87c0*/  BSYNC B1 ;  /* 0x0000000000017941 */ /* 0x000fea0003800000 */
.L_x_146:
        /* <DEDUP_REMOVED lines=13> */
.L_x_149:
[----:B------:R-:W-:Y:S05]  /*88a0*/  BSYNC B1 ;  /* 0x0000000000017941 */ /* 0x000fea0003800000 */
.L_x_148:
        /* <DEDUP_REMOVED lines=12> */
.L_x_151:
[----:B------:R-:W-:Y:S05]  /*8970*/  BSYNC B1 ;  /* 0x0000000000017941 */ /* 0x000fea0003800000 */
.L_x_150:
        /* <DEDUP_REMOVED lines=12> */
.L_x_153:
[----:B------:R-:W-:Y:S05]  /*8a40*/  BSYNC B1 ;  /* 0x0000000000017941 */ /* 0x000fea0003800000 */
.L_x_152:
        /* <DEDUP_REMOVED lines=13> */
.L_x_155:
[----:B------:R-:W-:Y:S05]  /*8b20*/  BSYNC B1 ;  /* 0x0000000000017941 */ /* 0x000fea0003800000 */
.L_x_154:
        /* <DEDUP_REMOVED lines=13> */
.L_x_157:
[----:B------:R-:W-:Y:S05]  /*8c00*/  BSYNC B1 ;  /* 0x0000000000017941 */ /* 0x000fea0003800000 */
.L_x_156:
        /* <DEDUP_REMOVED lines=12> */
.L_x_159:
[----:B------:R-:W-:Y:S05]  /*8cd0*/  BSYNC B1 ;  /* 0x0000000000017941 */ /* 0x000fea0003800000 */
.L_x_158:
        /* <DEDUP_REMOVED lines=12> */
.L_x_161:
[----:B------:R-:W-:Y:S05]  /*8da0*/  BSYNC B1 ;  /* 0x0000000000017941 */ /* 0x000fea0003800000 */
.L_x_160:
        /* <DEDUP_REMOVED lines=13> */
.L_x_163:
[----:B------:R-:W-:Y:S05]  /*8e80*/  BSYNC B1 ;  /* 0x0000000000017941 */ /* 0x000fea0003800000 */
.L_x_162:
        /* <DEDUP_REMOVED lines=13> */
.L_x_165:
[----:B------:R-:W-:Y:S05]  /*8f60*/  BSYNC B1 ;  /* 0x0000000000017941 */ /* 0x000fea0003800000 */
.L_x_164:
        /* <DEDUP_REMOVED lines=12> */
.L_x_167:
[----:B------:R-:W-:Y:S05]  /*9030*/  BSYNC B1 ;  /* 0x0000000000017941 */ /* 0x000fea0003800000 */
.L_x_166:
        /* <DEDUP_REMOVED lines=12> */
.L_x_169:
[----:B------:R-:W-:Y:S05]  /*9100*/  BSYNC B1 ;  /* 0x0000000000017941 */ /* 0x000fea0003800000 */
.L_x_168:
        /* <DEDUP_REMOVED lines=13> */
.L_x_171:
[----:B------:R-:W-:Y:S05]  /*91e0*/  BSYNC B1 ;  /* 0x0000000000017941 */ /* 0x000fea0003800000 */
.L_x_170:
        /* <DEDUP_REMOVED lines=13> */
.L_x_173:
[----:B------:R-:W-:Y:S05]  /*92c0*/  BSYNC B1 ;  /* 0x0000000000017941 */ /* 0x000fea0003800000 */
.L_x_172:
        /* <DEDUP_REMOVED lines=12> */
.L_x_175:
[----:B------:R-:W-:Y:S05]  /*9390*/  BSYNC B1 ;  /* 0x0000000000017941 */ /* 0x000fea0003800000 */
.L_x_174:
        /* <DEDUP_REMOVED lines=12> */
.L_x_177:
[----:B------:R-:W-:Y:S05]  /*9460*/  BSYNC B1 ;  /* 0x0000000000017941 */ /* 0x000fea0003800000 */
.L_x_176:
        /* <DEDUP_REMOVED lines=13> */
.L_x_179:
[----:B------:R-:W-:Y:S05]  /*9540*/  BSYNC B1 ;  /* 0x0000000000017941 */ /* 0x000fea0003800000 */
.L_x_178:
        /* <DEDUP_REMOVED lines=13> */
.L_x_181:
[----:B------:R-:W-:Y:S05]  /*9620*/  BSYNC B1 ;  /* 0x0000000000017941 */ /* 0x000fea0003800000 */
.L_x_180:
        /* <DEDUP_REMOVED lines=12> */
.L_x_183:
[----:B------:R-:W-:Y:S05]  /*96f0*/  BSYNC B1 ;  /* 0x0000000000017941 */ /* 0x000fea0003800000 */
.L_x_182:
        /* <DEDUP_REMOVED lines=12> */
.L_x_185:
[----:B------:R-:W-:Y:S05]  /*97c0*/  BSYNC B1 ;  /* 0x0000000000017941 */ /* 0x000fea0003800000 */
.L_x_184:
        /* <DEDUP_REMOVED lines=13> */
.L_x_187:
[----:B------:R-:W-:Y:S05]  /*98a0*/  BSYNC B1 ;  /* 0x0000000000017941 */ /* 0x000fea0003800000 */
.L_x_186:
        /* <DEDUP_REMOVED lines=13> */
.L_x_189:
[----:B------:R-:W-:Y:S05]  /*9980*/  BSYNC B1 ;  /* 0x0000000000017941 */ /* 0x000fea0003800000 */
.L_x_188:
        /* <DEDUP_REMOVED lines=12> */
.L_x_191:
[----:B------:R-:W-:Y:S05]  /*9a50*/  BSYNC B1 ;  /* 0x0000000000017941 */ /* 0x000fea0003800000 */
.L_x_190:
        /* <DEDUP_REMOVED lines=12> */
.L_x_193:
[----:B------:R-:W-:Y:S05]  /*9b20*/  BSYNC B1 ;  /* 0x0000000000017941 */ /* 0x000fea0003800000 */
.L_x_192:
        /* <DEDUP_REMOVED lines=13> */
.L_x_195:
[----:B------:R-:W-:Y:S05]  /*9c00*/  BSYNC B1 ;  /* 0x0000000000017941 */ /* 0x000fea0003800000 */
.L_x_194:
        /* <DEDUP_REMOVED lines=13> */
.L_x_197:
[----:B------:R-:W-:Y:S05]  /*9ce0*/  BSYNC B1 ;  /* 0x0000000000017941 */ /* 0x000fea0003800000 */
.L_x_196:
        /* <DEDUP_REMOVED lines=12> */
.L_x_199:
[----:B------:R-:W-:Y:S05]  /*9db0*/  BSYNC B1 ;  /* 0x0000000000017941 */ /* 0x000fea0003800000 */
.L_x_198:
        /* <DEDUP_REMOVED lines=12> */
.L_x_201:
[----:B------:R-:W-:Y:S05]  /*9e80*/  BSYNC B1 ;  /* 0x0000000000017941 */ /* 0x000fea0003800000 */
.L_x_200:
[----:B-----5:R-:W-:Y:S01]  /*9e90*/  LOP3.LUT R32, R32, 0xff, RZ, 0xc0, !PT ;  /* 0x000000ff20207812 */ /* 0x020fe200078ec0ff */
[----:B------:R-:W-:Y:S01]  /*9ea0*/  BSSY B1, `(.L_x_202) ;  /* 0x000000c000017945 */ /* 0x000fe20003800000 */
[----:B------:R-:W-:Y:S02]  /*9eb0*/  ISETP.GE.AND P0, PT, R36, 0xa9, PT ;  /* 0x000000a92400780c */ /* 0x000fe40003f06270 */
[----:B------:R-:W-:Y:S02]  /*9ec0*/  F2FP.F16.E4M3.UNPACK_B R32, R32 ;  /* 0x00000020ff20723e */ /* 0x000fe400020006ff */
[----:B------:R-:W-:-:S03]  /*9ed0*/  ISETP.LT.OR P2, PT, R35, 0x1, !P0 ;  /* 0x000000012300780c */ /* 0x000fc60004741670 */
[----:B------:R-:W-:-:S05]  /*9ee0*/  HADD2.F32 R32, -RZ, R32.H0_H0 ;  /* 0x20000020ff207230 */ /* 0x000fca0000004100 */
[----:B------:R-:W-:-:S04]  /*9ef0*/  FMUL R32, R32, UR6 ;  /* 0x0000000620207c20 */ /* 0x000fc80008400000 */
[----:B------:R-:W-:Y:S01]  /*9f00*/  FFMA R32, R23, UR5, R32 ;  /* 0x0000000517207c23 */ /* 0x000fe20008000020 */
[----:B------:R-:W-:-:S04]  /*9f10*/  PRMT R23, RZ, 0x7610, R23 ;  /* 0x00007610ff177816 */ /* 0x000fc80000000017 */
[----:B----4-:R-:W-:-:S05]  /*9f20*/  F2FP.SATFINITE.E4M3.F32.PACK_AB_MERGE_C R33, RZ, R32, RZ ;  /* 0x00000020ff21723e */ /* 0x010fca00048070ff */
[----:B------:R4:W-:Y:S01]  /*9f30*/  @!P1 STG.E.U8 desc[UR56][R26.64+0xa1], R33 ;  /* 0x0000a1211a009986 */ /* 0x0009e2000c101138 */
[----:B------:R-:W-:Y:S05]  /*9f40*/  @P2 BRA `(.L_x_203) ;  /* 0x0000000000042947 */ /* 0x000fea0003800000 */
[----:B------:R0:W5:Y:S02]  /*9f50*/  LDG.E.U8 R23, desc[UR56][R28.64+0xa8] ;  /* 0x0000a8381c177981 */ /* 0x000164000c1e1100 */
.L_x_203:
[----:B------:R-:W-:Y:S05]  /*9f60*/  BSYNC B1 ;  /* 0x0000000000017941 */ /* 0x000fea0003800000 */
.L_x_202:
        /* <DEDUP_REMOVED lines=9> */
[----:B------:R-:W-:-:S05]  /*a000*/  F2FP.SATFINITE.E4M3.F32.PACK_AB_MERGE_C R23, RZ, R23, RZ ;  /* 0x00000017ff17723e */ /* 0x000fca00048070ff */
[----:B------:R0:W-:Y:S01]  /*a010*/  @!P2 STG.E.U8 desc[UR56][R24.64+0xa8], R23 ;  /* 0x0000a8171800a986 */ /* 0x0001e2000c101138 */
[----:B------:R-:W-:Y:S05]  /*a020*/  @P4 BRA `(.L_x_205) ;  /* 0x0000000000044947 */ /* 0x000fea0003800000 */
[----:B------:R0:W5:Y:S02]  /*a030*/  LDG.E.U8 R22, desc[UR56][R28.64+0xa9] ;  /* 0x0000a9381c167981 */ /* 0x000164000c1e1100 */
.L_x_205:
[----:B------:R-:W-:Y:S05]  /*a040*/  BSYNC B1 ;  /* 0x0000000000017941 */ /* 0x000fea0003800000 */
.L_x_204:
[----:B-----5:R-:W-:Y:S01]  /*a050*/  LOP3.LUT R22, R22, 0xff, RZ, 0xc0, !PT ;  /* 0x000000ff16167812 */ /* 0x020fe200078ec0ff */
[----:B------:R-:W-:Y:S01]  /*a060*/  BSSY B1, `(.L_x_206) ;  /* 0x000000b000017945 */ /* 0x000fe20003800000 */
[----:B------:R-:W-:Y:S02]  /*a070*/  ISETP.LT.OR P0, PT, R35, 0x9, !P0 ;  /* 0x000000092300780c */ /* 0x000fe40004701670 */
[----:B------:R-:W-:-:S05]  /*a080*/  F2FP.F16.E4M3.UNPACK_B R22, R22 ;  /* 0x00000016ff16723e */ /* 0x000fca00020006ff */
[----:B------:R-:W-:-:S05]  /*a090*/  HADD2.F32 R22, -RZ, R22.H0_H0 ;  /* 0x20000016ff167230 */ /* 0x000fca0000004100 */
[----:B------:R-:W-:-:S04]  /*a0a0*/  FMUL R22, R22, UR6 ;  /* 0x0000000616167c20 */ /* 0x000fc80008400000 */
[----:B------:R-:W-:Y:S01]  /*a0b0*/  FFMA R22, R21, UR5, R22 ;  /* 0x0000000515167c23 */ /* 0x000fe20008000016 */
[----:B------:R-:W-:-:S04]  /*a0c0*/  PRMT R21, RZ, 0x7610, R21 ;  /* 0x00007610ff157816 */ /* 0x000fc80000000015 */
[----:B0-----:R-:W-:-:S05]  /*a0d0*/  F2FP.SATFINITE.E4M3.F32.PACK_AB_MERGE_C R23, RZ, R22, RZ ;  /* 0x00000016ff17723e */ /* 0x001fca00048070ff */
[----:B------:R0:W-:Y:S01]  /*a0e0*/  @!P4 STG.E.U8 desc[UR56][R24.64+0xa9], R23 ;  /* 0x0000a9171800c986 */ /* 0x0001e2000c101138 */
[----:B------:R-:W-:Y:S05]  /*a0f0*/  @P0 BRA `(.L_x_207) ;  /* 0x0000000000040947 */ /* 0x000fea0003800000 */
[----:B------:R0:W5:Y:S02]  /*a100*/  LDG.E.U8 R21, desc[UR56][R30.64+0xa8] ;  /* 0x0000a8381e157981 */ /* 0x000164000c1e1100 */
.L_x_207:
[----:B------:R-:W-:Y:S05]  /*a110*/  BSYNC B1 ;  /* 0x0000000000017941 */ /* 0x000fea0003800000 */
.L_x_206:
        /* <DEDUP_REMOVED lines=12> */
.L_x_209:
[----:B------:R-:W-:Y:S05]  /*a1e0*/  BSYNC B1 ;  /* 0x0000000000017941 */ /* 0x000fea0003800000 */
.L_x_208:
        /* <DEDUP_REMOVED lines=13> */
.L_x_211:
[----:B------:R-:W-:Y:S05]  /*a2c0*/  BSYNC B1 ;  /* 0x0000000000017941 */ /* 0x000fea0003800000 */
.L_x_210:
        /* <DEDUP_REMOVED lines=13> */
.L_x_213:
[----:B------:R-:W-:Y:S05]  /*a3a0*/  BSYNC B1 ;  /* 0x0000000000017941 */ /* 0x000fea0003800000 */
.L_x_212:
        /* <DEDUP_REMOVED lines=12> */
.L_x_215:
[----:B------:R-:W-:Y:S05]  /*a470*/  BSYNC B1 ;  /* 0x0000000000017941 */ /* 0x000fea0003800000 */
.L_x_214:
        /* <DEDUP_REMOVED lines=12> */
.L_x_217:
[----:B------:R-:W-:Y:S05]  /*a540*/  BSYNC B1 ;  /* 0x0000000000017941 */ /* 0x000fea0003800000 */
.L_x_216:
        /* <DEDUP_REMOVED lines=13> */
.L_x_219:
[----:B------:R-:W-:Y:S05]  /*a620*/  BSYNC B1 ;  /* 0x0000000000017941 */ /* 0x000fea0003800000 */
.L_x_218:
        /* <DEDUP_REMOVED lines=13> */
.L_x_221:
[----:B------:R-:W-:Y:S05]  /*a700*/  BSYNC B1 ;  /* 0x0000000000017941 */ /* 0x000fea0003800000 */
.L_x_220:
        /* <DEDUP_REMOVED lines=12> */
.L_x_223:
[----:B------:R-:W-:Y:S05]  /*a7d0*/  BSYNC B1 ;  /* 0x0000000000017941 */ /* 0x000fea0003800000 */
.L_x_222:
        /* <DEDUP_REMOVED lines=12> */
.L_x_225:
[----:B------:R-:W-:Y:S05]  /*a8a0*/  BSYNC B1 ;  /* 0x0000000000017941 */ /* 0x000fea0003800000 */
.L_x_224:
        /* <DEDUP_REMOVED lines=13> */
.L_x_227:
[----:B------:R-:W-:Y:S05]  /*a980*/  BSYNC B1 ;  /* 0x0000000000017941 */ /* 0x000fea0003800000 */
.L_x_226:
        /* <DEDUP_REMOVED lines=13> */
.L_x_229:
[----:B------:R-:W-:Y:S05]  /*aa60*/  BSYNC B1 ;  /* 0x0000000000017941 */ /* 0x000fea0003800000 */
.L_x_228:
        /* <DEDUP_REMOVED lines=12> */
.L_x_231:
[----:B------:R-:W-:Y:S05]  /*ab30*/  BSYNC B1 ;  /* 0x0000000000017941 */ /* 0x000fea0003800000 */
.L_x_230:
        /* <DEDUP_REMOVED lines=12> */
.L_x_233:
[----:B------:R-:W-:Y:S05]  /*ac00*/  BSYNC B1 ;  /* 0x0000000000017941 */ /* 0x000fea0003800000 */
.L_x_232:
        /* <DEDUP_REMOVED lines=13> */
.L_x_235:
[----:B------:R-:W-:Y:S05]  /*ace0*/  BSYNC B1 ;  /* 0x0000000000017941 */ /* 0x000fea0003800000 */
.L_x_234:
        /* <DEDUP_REMOVED lines=13> */
.L_x_237:
[----:B------:R-:W-:Y:S05]  /*adc0*/  BSYNC B1 ;  /* 0x0000000000017941 */ /* 0x000fea0003800000 */
.L_x_236:
        /* <DEDUP_REMOVED lines=12> */
.L_x_239:
[----:B------:R-:W-:Y:S05]  /*ae90*/  BSYNC B1 ;  /* 0x0000000000017941 */ /* 0x000fea0003800000 */
.L_x_238:
        /* <DEDUP_REMOVED lines=12> */
.L_x_241:
[----:B------:R-:W-:Y:S05]  /*af60*/  BSYNC B1 ;  /* 0x0000000000017941 */ /* 0x000fea0003800000 */
.L_x_240:
        /* <DEDUP_REMOVED lines=13> */
.L_x_243:
[----:B------:R-:W-:Y:S05]  /*b040*/  BSYNC B1 ;  /* 0x0000000000017941 */ /* 0x000fea0003800000 */
.L_x_242:
        /* <DEDUP_REMOVED lines=13> */
.L_x_245:
[----:B------:R-:W-:Y:S05]  /*b120*/  BSYNC B1 ;  /* 0x0000000000017941 */ /* 0x000fea0003800000 */
.L_x_244:
[----:B-----5:R-:W-:Y:S01]  /*b130*/  LOP3.LUT R2, R2, 0xff, RZ, 0xc0, !PT ;  /* 0x000000ff02027812 */ /* 0x020fe200078ec0ff */
[----:B------:R-:W-:Y:S01]  /*b140*/  BSSY B1, `(.L_x_246) ;  /* 0x000000b000017945 */ /* 0x000fe20003800000 */
[----:B------:R-:W-:Y:S02]  /*b150*/  ISETP.LT.OR P0, PT, R35, 0x9, !P0 ;  /* 0x000000092300780c */ /* 0x000fe40004701670 */
[----:B------:R-:W-:-:S05]  /*b160*/  F2FP.F16.E4M3.UNPACK_B R2, R2 ;  /* 0x00000002ff02723e */ /* 0x000fca00020006ff */
[----:B------:R-:W-:-:S05]  /*b170*/  HADD2.F32 R2, -RZ, R2.H0_H0 ;  /* 0x20000002ff027230 */ /* 0x000fca0000004100 */
[----:B0-----:R-:W-:-:S04]  /*b180*/  FMUL R3, R2, UR6 ;  /* 0x0000000602037c20 */ /* 0x001fc80008400000 */
[----:B------:R-:W-:Y:S01]  /*b190*/  FFMA R3, R0, UR5, R3 ;  /* 0x0000000500037c23 */ /* 0x000fe20008000003 */
[----:B------:R-:W-:-:S04]  /*b1a0*/  PRMT R0, RZ, 0x7610, R0 ;  /* 0x00007610ff007816 */ /* 0x000fc80000000000 */
[----:B------:R-:W-:-:S05]  /*b1b0*/  F2FP.SATFINITE.E4M3.F32.PACK_AB_MERGE_C R3, RZ, R3, RZ ;  /* 0x00000003ff03723e */ /* 0x000fca00048070ff */
[----:B------:R0:W-:Y:S01]  /*b1c0*/  @!P4 STG.E.U8 desc[UR56][R24.64+0xd1], R3 ;  /* 0x0000d1031800c986 */ /* 0x0001e2000c101138 */
[----:B------:R-:W-:Y:S05]  /*b1d0*/  @P0 BRA `(.L_x_247) ;  /* 0x0000000000040947 */ /* 0x000fea0003800000 */
[----:B------:R0:W5:Y:S02]  /*b1e0*/  LDG.E.U8 R0, desc[UR56][R30.64+0xd0] ;  /* 0x0000d0381e007981 */ /* 0x000164000c1e1100 */
.L_x_247:
[----:B------:R-:W-:Y:S05]  /*b1f0*/  BSYNC B1 ;  /* 0x0000000000017941 */ /* 0x000fea0003800000 */
.L_x_246:
[----:B------:R-:W2:Y:S01]  /*b200*/  LDL.LU R2, [R1] ;  /* 0x0000000001027983 */ /* 0x000ea20000300800 */
[----:B-----5:R-:W-:Y:S01]  /*b210*/  LOP3.LUT R0, R0, 0xff, RZ, 0xc0, !PT ;  /* 0x000000ff00007812 */ /* 0x020fe200078ec0ff */
[----:B------:R-:W-:Y:S01]  /*b220*/  BSSY B1, `(.L_x_248) ;  /* 0x000000b000017945 */ /* 0x000fe20003800000 */
[----:B------:R-:W-:Y:S02]  /*b230*/  ISETP.LT.OR P1, PT, R35, 0x9, !P1 ;  /* 0x000000092300780c */ /* 0x000fe40004f21670 */
[----:B------:R-:W-:-:S05]  /*b240*/  F2FP.F16.E4M3.UNPACK_B R0, R0 ;  /* 0x00000000ff00723e */ /* 0x000fca00020006ff */
[----:B------:R-:W-:-:S05]  /*b250*/  HADD2.F32 R0, -RZ, R0.H0_H0 ;  /* 0x20000000ff007230 */ /* 0x000fca0000004100 */
[----:B------:R-:W-:-:S04]  /*b260*/  FMUL R0, R0, UR6 ;  /* 0x0000000600007c20 */ /* 0x000fc80008400000 */
[----:B--2---:R-:W-:-:S05]  /*b270*/  FFMA R0, R2, UR5, R0 ;  /* 0x0000000502007c23 */ /* 0x004fca0008000000 */
[----:B0-----:R-:W-:Y:S02]  /*b280*/  F2FP.SATFINITE.E4M3.F32.PACK_AB_MERGE_C R3, RZ, R0, RZ ;  /* 0x00000000ff03723e */ /* 0x001fe400048070ff */
[----:B------:R-:W-:-:S03]  /*b290*/  PRMT R0, RZ, 0x7610, R0 ;  /* 0x00007610ff007816 */ /* 0x000fc60000000000 */
[----:B------:R0:W-:Y:S01]  /*b2a0*/  @!P0 STG.E.U8 desc[UR56][R26.64+0xd0], R3 ;  /* 0x0000d0031a008986 */ /* 0x0001e2000c101138 */
[----:B------:R-:W-:Y:S05]  /*b2b0*/  @P1 BRA `(.L_x_249) ;  /* 0x0000000000041947 */ /* 0x000fea0003800000 */
[----:B------:R2:W5:Y:S02]  /*b2c0*/  LDG.E.U8 R0, desc[UR56][R30.64+0xd1] ;  /* 0x0000d1381e007981 */ /* 0x000564000c1e1100 */
.L_x_249:
[----:B------:R-:W-:Y:S05]  /*b2d0*/  BSYNC B1 ;  /* 0x0000000000017941 */ /* 0x000fea0003800000 */
.L_x_248:
[----:B------:R-:W3:Y:S01]  /*b2e0*/  LDL.LU R2, [R1+0x4] ;  /* 0x0000040001027983 */ /* 0x000ee20000300800 */
[----:B-----5:R-:W-:Y:S01]  /*b2f0*/  LOP3.LUT R0, R0, 0xff, RZ, 0xc0, !PT ;  /* 0x000000ff00007812 */ /* 0x020fe200078ec0ff */
[----:B------:R-:W-:Y:S01]  /*b300*/  BSSY B1, `(.L_x_250) ;  /* 0x000000c000017945 */ /* 0x000fe20003800000 */
[----:B------:R-:W-:Y:S02]  /*b310*/  ISETP.GE.AND P0, PT, R36, 0xd9, PT ;  /* 0x000000d92400780c */ /* 0x000fe40003f06270 */
[----:B------:R-:W-:Y:S02]  /*b320*/  F2FP.F16.E4M3.UNPACK_B R0, R0 ;  /* 0x00000000ff00723e */ /* 0x000fe400020006ff */
[----:B------:R-:W-:-:S03]  /*b330*/  ISETP.LT.OR P2, PT, R35, 0x1, !P0 ;  /* 0x000000012300780c */ /* 0x000fc60004741670 */
[----:B------:R-:W-:-:S05]  /*b340*/  HADD2.F32 R0, -RZ, R0.H0_H0 ;  /* 0x20000000ff007230 */ /* 0x000fca0000004100 */
[----:B------:R-:W-:-:S04]  /*b350*/  FMUL R0, R0, UR6 ;  /* 0x0000000600007c20 */ /* 0x000fc80008400000 */
[----:B---3--:R-:W-:-:S05]  /*b360*/  FFMA R0, R2, UR5, R0 ;  /* 0x0000000502007c23 */ /* 0x008fca0008000000 */
[----:B0-----:R-:W-:Y:S02]  /*b370*/  F2FP.SATFINITE.E4M3.F32.PACK_AB_MERGE_C R3, RZ, R0, RZ ;  /* 0x00000000ff03723e */ /* 0x001fe400048070ff */
[----:B------:R-:W-:-:S03]  /*b380*/  PRMT R0, RZ, 0x7610, R0 ;  /* 0x00007610ff007816 */ /* 0x000fc60000000000 */
[----:B------:R0:W-:Y:S01]  /*b390*/  @!P1 STG.E.U8 desc[UR56][R26.64+0xd1], R3 ;  /* 0x0000d1031a009986 */ /* 0x0001e2000c101138 */
[----:B------:R-:W-:Y:S05]  /*b3a0*/  @P2 BRA `(.L_x_251) ;  /* 0x0000000000042947 */ /* 0x000fea0003800000 */
[----:B------:R3:W5:Y:S02]  /*b3b0*/  LDG.E.U8 R0, desc[UR56][R28.64+0xd8] ;  /* 0x0000d8381c007981 */ /* 0x000764000c1e1100 */
.L_x_251:
[----:B------:R-:W-:Y:S05]  /*b3c0*/  BSYNC B1 ;  /* 0x0000000000017941 */ /* 0x000fea0003800000 */
.L_x_250:
[----:B------:R-:W2:Y:S01]  /*b3d0*/  LDL.LU R2, [R1+0x8] ;  /* 0x0000080001027983 */ /* 0x000ea20000300800 */
[----:B-----5:R-:W-:Y:S01]  /*b3e0*/  LOP3.LUT R0, R0, 0xff, RZ, 0xc0, !PT ;  /* 0x000000ff00007812 */ /* 0x020fe200078ec0ff */
[----:B------:R-:W-:Y:S01]  /*b3f0*/  BSSY B1, `(.L_x_252) ;  /* 0x000000c000017945 */ /* 0x000fe20003800000 */
[----:B------:R-:W-:Y:S02]  /*b400*/  ISETP.GE.AND P1, PT, R36, 0xda, PT ;  /* 0x000000da2400780c */ /* 0x000fe40003f26270 */
[----:B------:R-:W-:Y:S02]  /*b410*/  F2FP.F16.E4M3.UNPACK_B R0, R0 ;  /* 0x00000000ff00723e */ /* 0x000fe400020006ff */
[----:B------:R-:W-:-:S03]  /*b420*/  ISETP.LT.OR P4, PT, R35, 0x1, !P1 ;  /* 0x000000012300780c */ /* 0x000fc60004f81670 */
        /* <DEDUP_REMOVED lines=8> */
.L_x_253:
[----:B------:R-:W-:Y:S05]  /*b4b0*/  BSYNC B1 ;  /* 0x0000000000017941 */ /* 0x000fea0003800000 */
.L_x_252:
[----:B------:R-:W3:Y:S01]  /*b4c0*/  LDL.LU R2, [R1+0xc] ;  /* 0x00000c0001027983 */ /* 0x000ee20000300800 */
[----:B-----5:R-:W-:Y:S01]  /*b4d0*/  LOP3.LUT R0, R0, 0xff, RZ, 0xc0, !PT ;  /* 0x000000ff00007812 */ /* 0x020fe200078ec0ff */
[----:B------:R-:W-:Y:S01]  /*b4e0*/  BSSY B1, `(.L_x_254) ;  /* 0x000000b000017945 */ /* 0x000fe20003800000 */
[----:B------:R-:W-:Y:S02]  /*b4f0*/  ISETP.LT.OR P0, PT, R35, 0x9, !P0 ;  /* 0x000000092300780c */ /* 0x000fe40004701670 */
[----:B------:R-:W-:-:S05]  /*b500*/  F2FP.F16.E4M3.UNPACK_B R0, R0 ;  /* 0x00000000ff00723e */ /* 0x000fca00020006ff */
        /* <DEDUP_REMOVED lines=8> */
.L_x_255:
[----:B------:R-:W-:Y:S05]  /*b590*/  BSYNC B1 ;  /* 0x0000000000017941 */ /* 0x000fea0003800000 */
.L_x_254:
[----:B------:R-:W2:Y:S01]  /*b5a0*/  LDL.LU R2, [R1+0x10] ;  /* 0x0000100001027983 */ /* 0x000ea20000300800 */
        /* <DEDUP_REMOVED lines=12> */
.L_x_257:
[----:B------:R-:W-:Y:S05]  /*b670*/  BSYNC B1 ;  /* 0x0000000000017941 */ /* 0x000fea0003800000 */
.L_x_256:
        /* <DEDUP_REMOVED lines=14> */
.L_x_259:
[----:B------:R-:W-:Y:S05]  /*b760*/  BSYNC B1 ;  /* 0x0000000000017941 */ /* 0x000fea0003800000 */
.L_x_258:
        /* <DEDUP_REMOVED lines=14> */
.L_x_261:
[----:B------:R-:W-:Y:S05]  /*b850*/  BSYNC B1 ;  /* 0x0000000000017941 */ /* 0x000fea0003800000 */
.L_x_260:
        /* <DEDUP_REMOVED lines=13> */
.L_x_263:
[----:B------:R-:W-:Y:S05]  /*b930*/  BSYNC B1 ;  /* 0x0000000000017941 */ /* 0x000fea0003800000 */
.L_x_262:
        /* <DEDUP_REMOVED lines=13> */
.L_x_265:
[----:B------:R-:W-:Y:S05]  /*ba10*/  BSYNC B1 ;  /* 0x0000000000017941 */ /* 0x000fea0003800000 */
.L_x_264:
        /* <DEDUP_REMOVED lines=14> */
.L_x_267:
[----:B------:R-:W-:Y:S05]  /*bb00*/  BSYNC B1 ;  /* 0x0000000000017941 */ /* 0x000fea0003800000 */
.L_x_266:
        /* <DEDUP_REMOVED lines=14> */
.L_x_269:
[----:B------:R-:W-:Y:S05]  /*bbf0*/  BSYNC B1 ;  /* 0x0000000000017941 */ /* 0x000fea0003800000 */
.L_x_268:
        /* <DEDUP_REMOVED lines=13> */
.L_x_271:
[----:B------:R-:W-:Y:S05]  /*bcd0*/  BSYNC B1 ;  /* 0x0000000000017941 */ /* 0x000fea0003800000 */
.L_x_270:
        /* <DEDUP_REMOVED lines=13> */
.L_x_273:
[----:B------:R-:W-:Y:S05]  /*bdb0*/  BSYNC B1 ;  /* 0x0000000000017941 */ /* 0x000fea0003800000 */
.L_x_272:
[----:B------:R-:W-:Y:S05]  /*bdc0*/  @P1 BRA `(.L_x_274) ;  /* 0x0000002000cc1947 */ /* 0x000fea0003800000 */
[----:B------:R-:W2:Y:S01]  /*bdd0*/  LDL.LU R2, [R1+0x34] ;  /* 0x0000340001027983 */ /* 0x000ea20000300800 */
[----:B-----5:R-:W-:-:S04]  /*bde0*/  LOP3.LUT R0, R0, 0xff, RZ, 0xc0, !PT ;  /* 0x000000ff00007812 */ /* 0x020fc800078ec0ff */
[----:B------:R-:W-:-:S05]  /*bdf0*/  F2FP.F16.E4M3.UNPACK_B R0, R0 ;  /* 0x00000000ff00723e */ /* 0x000fca00020006ff */
[----:B------:R-:W-:-:S05]  /*be00*/  HADD2.F32 R0, -RZ, R0.H0_H0 ;  /* 0x20000000ff007230 */ /* 0x000fca0000004100 */
[----:B------:R-:W-:-:S04]  /*be10*/  FMUL R0, R0, UR6 ;  /* 0x0000000600007c20 */ /* 0x000fc80008400000 */
[----:B--2---:R-:W-:-:S05]  /*be20*/  FFMA R0, R2, UR5, R0 ;  /* 0x0000000502007c23 */ /* 0x004fca0008000000 */
[----:B0-----:R-:W-:-:S05]  /*be30*/  F2FP.SATFINITE.E4M3.F32.PACK_AB_MERGE_C R3, RZ, R0, RZ ;  /* 0x00000000ff03723e */ /* 0x001fca00048070ff */
[----:B------:R0:W-:Y:S01]  /*be40*/  STG.E.U8 desc[UR56][R26.64+0xe9], R3 ;  /* 0x0000e9031a007986 */ /* 0x0001e2000c101138 */
[----:B------:R-:W-:Y:S05]  /*be50*/  BRA `(.L_x_274) ;  /* 0x0000002000a87947 */ /* 0x000fea0003800000 */
.L_x_33:
[C---:B------:R-:W-:Y:S01]  /*be60*/  ISETP.GE.AND P0, PT, R36.reuse, 0x2, PT ;  /* 0x000000022400780c */ /* 0x040fe20003f06270 */
[----:B------:R-:W2:Y:S01]  /*be70*/  LDL.LU R227, [R1+0x14] ;  /* 0x0000140001e37983 */ /* 0x000ea20000300800 */
[----:B------:R-:W-:Y:S01]  /*be80*/  ISETP.GE.AND P1, PT, R36, 0x1, PT ;  /* 0x000000012400780c */ /* 0x000fe20003f26270 */
[----:B------:R-:W-:Y:S01]  /*be90*/  FMUL R225, R225, UR5 ;  /* 0x00000005e1e17c20 */ /* 0x000fe20008400000 */
[C---:B------:R-:W-:Y:S01]  /*bea0*/  ISETP.LT.OR P4, PT, R35.reuse, 0x1, !P0 ;  /* 0x000000012300780c */ /* 0x040fe20004781670 */
[----:B------:R-:W-:Y:S01]  /*beb0*/  FMUL R226, R226, UR5 ;  /* 0x00000005e2e27c20 */ /* 0x000fe20008400000 */
[----:B------:R-:W-:Y:S02]  /*bec0*/  ISETP.LT.OR P2, PT, R35, 0x1, !P1 ;  /* 0x000000012300780c */ /* 0x000fe40004f41670 */
[----:B------:R-:W-:Y:S02]  /*bed0*/  F2FP.SATFINITE.E4M3.F32.PACK_AB_MERGE_C R225, RZ, R225, RZ ;  /* 0x000000e1ffe1723e */ /* 0x000fe400048070ff */
[----:B------:R-:W-:-:S02]  /*bee0*/  F2FP.SATFINITE.E4M3.F32.PACK_AB_MERGE_C R29, RZ, R226, RZ ;  /* 0x000000e2ff1d723e */ /* 0x000fc400048070ff */
[----:B------:R-:W-:Y:S01]  /*bef0*/  ISETP.LT.OR P0, PT, R35, 0x9, !P0 ;  /* 0x000000092300780c */ /* 0x000fe20004701670 */
[----:B------:R-:W-:Y:S01]  /*bf00*/  FMUL R223, R223, UR5 ;  /* 0x00000005dfdf7c20 */ /* 0x000fe20008400000 */
[----:B------:R-:W-:Y:S01]  /*bf10*/  ISETP.LT.OR P1, PT, R35, 0x9, !P1 ;  /* 0x000000092300780c */ /* 0x000fe20004f21670 */
[----:B------:R-:W-:Y:S01]  /*bf20*/  FMUL R224, R224, UR5 ;  /* 0x00000005e0e07c20 */ /* 0x000fe20008400000 */
[----:B------:R-:W-:Y:S01]  /*bf30*/  FMUL R222, R222, UR5 ;  /* 0x00000005dede7c20 */ /* 0x000fe20008400000 */
[----:B------:R-:W-:Y:S01]  /*bf40*/  @!P4 STG.E.U8 desc[UR56][R24.64+0x1], R225 ;  /* 0x000001e11800c986 */ /* 0x000fe2000c101138 */
[----:B------:R-:W-:-:S03]  /*bf50*/  ISETP.GE.AND P4, PT, R36, 0x9, PT ;  /* 0x000000092400780c */ /* 0x000fc60003f86270 */
[----:B------:R0:W-:Y:S01]  /*bf60*/  @!P2 STG.E.U8 desc[UR56][R24.64], R29 ;  /* 0x0000001d1800a986 */ /* 0x0001e2000c101138 */
[----:B------:R-:W-:Y:S02]  /*bf70*/  ISETP.GE.AND P2, PT, R36, 0xa, PT ;  /* 0x0000000a2400780c */ /* 0x000fe40003f46270 */
[----:B------:R-:W-:Y:S01]  /*bf80*/  ISETP.LT.OR P5, PT, R35, 0x1, !P4 ;  /* 0x000000012300780c */ /* 0x000fe200067a1670 */
[----:B------:R-:W-:Y:S01]  /*bf90*/  FMUL R221, R221, UR5 ;  /* 0x00000005dddd7c20 */ /* 0x000fe20008400000 */
[----:B------:R-:W-:Y:S01]  /*bfa0*/  ISETP.LT.OR P6, PT, R35, 0x1, !P2 ;  /* 0x000000012300780c */ /* 0x000fe200057c1670 */
[----:B------:R-:W-:Y:S01]  /*bfb0*/  FMUL R220, R220, UR5 ;  /* 0x00000005dcdc7c20 */ /* 0x000fe20008400000 */
[----:B------:R-:W-:Y:S01]  /*bfc0*/  F2FP.SATFINITE.E4M3.F32.PACK_AB_MERGE_C R223, RZ, R223, RZ ;  /* 0x000000dfffdf723e */ /* 0x000fe200048070ff */
[----:B------:R-:W-:Y:S01]  /*bfd0*/  FMUL R219, R219, UR5 ;  /* 0x00000005dbdb7c20 */ /* 0x000fe20008400000 */
[----:B------:R-:W-:Y:S01]  /*bfe0*/  F2FP.SATFINITE.E4M3.F32.PACK_AB_MERGE_C R31, RZ, R222, RZ ;  /* 0x000000deff1f723e */ /* 0x000fe200048070ff */
[----:B------:R-:W-:Y:S01]  /*bff0*/  FMUL R218, R218, UR5 ;  /* 0x00000005dada7c20 */ /* 0x000fe20008400000 */
[----:B------:R-:W-:Y:S01]  /*c000*/  FMUL R217, R217, UR5 ;  /* 0x00000005d9d97c20 */ /* 0x000fe20008400000 */
[----:B0-----:R-:W-:Y:S01]  /*c010*/  F2FP.SATFINITE.E4M3.F32.PACK_AB_MERGE_C R29, RZ, R224, RZ ;  /* 0x000000e0ff1d723e */ /* 0x001fe200048070ff */
[----:B------:R-:W-:Y:S01]  /*c020*/  @!P0 STG.E.U8 desc[UR56][R26.64+0x1], R223 ;  /* 0x000001df1a008986 */ /* 0x000fe2000c101138 */
[----:B------:R-:W-:-:S02]  /*c030*/  ISETP.GE.AND P0, PT, R36, 0x11, PT ;  /* 0x000000112400780c */ /* 0x000fc40003f06270 */
[C---:B------:R-:W-:Y:S01]  /*c040*/  ISETP.LT.OR P4, PT, R35.reuse, 0x9, !P4 ;  /* 0x000000092300780c */ /* 0x040fe20006781670 */
[----:B------:R0:W-:Y:S01]  /*c050*/  @!P1 STG.E.U8 desc[UR56][R26.64], R29 ;  /* 0x0000001d1a009986 */ /* 0x0001e2000c101138 */
[----:B------:R-:W-:Y:S02]  /*c060*/  F2FP.SATFINITE.E4M3.F32.PACK_AB_MERGE_C R221, RZ, R221, RZ ;  /* 0x000000ddffdd723e */ /* 0x000fe400048070ff */
[C---:B------:R-:W-:Y:S01]  /*c070*/  ISETP.LT.OR P2, PT, R35.reuse, 0x9, !P2 ;  /* 0x000000092300780c */ /* 0x040fe20005741670 */
[----:B------:R3:W-:Y:S01]  /*c080*/  @!P5 STG.E.U8 desc[UR56][R24.64+0x8], R31 ;  /* 0x0000081f1800d986 */ /* 0x0007e2000c101138 */
[----:B------:R-:W-:Y:S02]  /*c090*/  ISETP.GE.AND P1, PT, R36, 0x12, PT ;  /* 0x000000122400780c */ /* 0x000fe40003f26270 */
[C---:B------:R-:W-:Y:S01]  /*c0a0*/  ISETP.LT.OR P5, PT, R35.reuse, 0x1, !P0 ;  /* 0x000000012300780c */ /* 0x040fe200047a1670 */
[----:B------:R-:W-:Y:S01]  /*c0b0*/  @!P6 STG.E.U8 desc[UR56][R24.64+0x9], R221 ;  /* 0x000009dd1800e986 */ /* 0x000fe2000c101138 */
[----:B------:R-:W-:-:S02]  /*c0c0*/  ISETP.LT.OR P6, PT, R35, 0x1, !P1 ;  /* 0x000000012300780c */ /* 0x000fc40004fc1670 */
[----:B0-----:R-:W-:Y:S01]  /*c0d0*/  F2FP.SATFINITE.E4M3.F32.PACK_AB_MERGE_C R29, RZ, R220, RZ ;  /* 0x000000dcff1d723e */ /* 0x001fe200048070ff */
[----:B------:R-:W-:Y:S01]  /*c0e0*/  FMUL R216, R216, UR5 ;  /* 0x00000005d8d87c20 */ /* 0x000fe20008400000 */
[----:B------:R-:W-:Y:S01]  /*c0f0*/  F2FP.SATFINITE.E4M3.F32.PACK_AB_MERGE_C R219, RZ, R219, RZ ;  /* 0x000000dbffdb723e */ /* 0x000fe200048070ff */
[----:B------:R-:W-:Y:S01]  /*c100*/  FMUL R215, R215, UR5 ;  /* 0x00000005d7d77c20 */ /* 0x000fe20008400000 */
[----:B---3--:R-:W-:Y:S01]  /*c110*/  F2FP.SATFINITE.E4M3.F32.PACK_AB_MERGE_C R31, RZ, R218, RZ ;  /* 0x000000daff1f723e */ /* 0x008fe200048070ff */
[----:B------:R0:W-:Y:S01]  /*c120*/  @!P4 STG.E.U8 desc[UR56][R26.64+0x8], R29 ;  /* 0x0000081d1a00c986 */ /* 0x0001e2000c101138 */
[----:B------:R-:W-:Y:S02]  /*c130*/  ISETP.GE.AND P4, PT, R36, 0x19, PT ;  /* 0x000000192400780c */ /* 0x000fe40003f86270 */
[----:B------:R-:W-:Y:S01]  /*c140*/  ISETP.LT.OR P0, PT, R35, 0x9, !P0 ;  /* 0x000000092300780c */ /* 0x000fe20004701670 */
[----:B------:R-:W-:Y:S01]  /*c150*/  @!P2 STG.E.U8 desc[UR56][R26.64+0x9], R219 ;  /* 0x000009db1a00a986 */ /* 0x000fe2000c101138 */
[----:B------:R-:W-:-:S02]  /*c160*/  F2FP.SATFINITE.E4M3.F32.PACK_AB_MERGE_C R217, RZ, R217, RZ ;  /* 0x000000d9ffd9723e */ /* 0x000fc400048070ff */
[C---:B------:R-:W-:Y:S01]  /*c170*/  ISETP.LT.OR P1, PT, R35.reuse, 0x9, !P1 ;  /* 0x000000092300780c */ /* 0x040fe20004f21670 */
[----:B------:R3:W-:Y:S01]  /*c180*/  @!P5 STG.E.U8 desc[UR56][R24.64+0x10], R31 ;  /* 0x0000101f1800d986 */ /* 0x0007e2000c101138 */
[----:B------:R-:W-:Y:S02]  /*c190*/  ISETP.GE.AND P2, PT, R36, 0x1a, PT ;  /* 0x0000001a2400780c */ /* 0x000fe40003f46270 */
[C---:B------:R-:W-:Y:S01]  /*c1a0*/  ISETP.LT.OR P5, PT, R35.reuse, 0x1, !P4 ;  /* 0x000000012300780c */ /* 0x040fe200067a1670 */
[----:B------:R-:W-:Y:S01]  /*c1b0*/  @!P6 STG.E.U8 desc[UR56][R24.64+0x11], R217 ;  /* 0x000011d91800e986 */ /* 0x000fe2000c101138 */
[----:B------:R-:W-:Y:S01]  /*c1c0*/  FMUL R214, R214, UR5 ;  /* 0x00000005d6d67c20 */ /* 0x000fe20008400000 */
[----:B------:R-:W-:Y:S02]  /*c1d0*/  ISETP.LT.OR P6, PT, R35, 0x1, !P2 ;  /* 0x000000012300780c */ /* 0x000fe400057c1670 */
[----:B0-----:R-:W-:Y:S01]  /*c1e0*/  F2FP.SATFINITE.E4M3.F32.PACK_AB_MERGE_C R29, RZ, R216, RZ ;  /* 0x000000d8ff1d723e */ /* 0x001fe200048070ff */
[----:B------:R-:W-:Y:S01]  /*c1f0*/  FMUL R213, R213, UR5 ;  /* 0x00000005d5d57c20 */ /* 0x000fe20008400000 */
[----:B------:R-:W-:Y:S01]  /*c200*/  F2FP.SATFINITE.E4M3.F32.PACK_AB_MERGE_C R215, RZ, R215, RZ ;  /* 0x000000d7ffd7723e */ /* 0x000fe200048070ff */
[----:B------:R-:W-:Y:S01]  /*c210*/  FMUL R212, R212, UR5 ;  /* 0x00000005d4d47c20 */ /* 0x000fe20008400000 */
[----:B---3--:R-:W-:Y:S01]  /*c220*/  F2FP.SATFINITE.E4M3.F32.PACK_AB_MERGE_C R31, RZ, R214, RZ ;  /* 0x000000d6ff1f723e */ /* 0x008fe200048070ff */
[----:B------:R0:W-:Y:S01]  /*c230*/  @!P0 STG.E.U8 desc[UR56][R26.64+0x10], R29 ;  /* 0x0000101d1a008986 */ /* 0x0001e2000c101138 */
[----:B------:R-:W-:-:S02]  /*c240*/  ISETP.GE.AND P0, PT, R36, 0x21, PT ;  /* 0x000000212400780c */ /* 0x000fc40003f06270 */
[C---:B------:R-:W-:Y:S01]  /*c250*/  ISETP.LT.OR P4, PT, R35.reuse, 0x9, !P4 ;  /* 0x000000092300780c */ /* 0x040fe20006781670 */
[----:B------:R-:W-:Y:S01]  /*c260*/  @!P1 STG.E.U8 desc[UR56][R26.64+0x11], R215 ;  /* 0x000011d71a009986 */ /* 0x000fe2000c101138 */
[----:B------:R-:W-:Y:S02]  /*c270*/  F2FP.SATFINITE.E4M3.F32.PACK_AB_MERGE_C R213, RZ, R213, RZ ;  /* 0x000000d5ffd5723e */ /* 0x000fe400048070ff */
[C---:B------:R-:W-:Y:S01]  /*c280*/  ISETP.LT.OR P2, PT, R35.reuse, 0x9, !P2 ;  /* 0x000000092300780c */ /* 0x040fe20005741670 */
[----:B------:R3:W-:Y:S01]  /*c290*/  @!P5 STG.E.U8 desc[UR56][R24.64+0x18], R31 ;  /* 0x0000181f1800d986 */ /* 0x0007e2000c101138 */
[----:B------:R-:W-:Y:S02]  /*c2a0*/  ISETP.GE.AND P1, PT, R36, 0x22, PT ;  /* 0x000000222400780c */ /* 0x000fe40003f26270 */
[----:B------:R-:W-:Y:S01]  /*c2b0*/  ISETP.LT.OR P5, PT, R35, 0x1, !P0 ;  /* 0x000000012300780c */ /* 0x000fe200047a1670 */
[----:B------:R-:W-:Y:S01]  /*c2c0*/  FMUL R211, R211, UR5 ;  /* 0x00000005d3d37c20 */ /* 0x000fe20008400000 */
[----:B------:R-:W-:Y:S01]  /*c2d0*/  @!P6 STG.E.U8 desc[UR56][R24.64+0x19], R213 ;  /* 0x000019d51800e986 */ /* 0x000fe2000c101138 */
[----:B------:R-:W-:Y:S01]  /*c2e0*/  FMUL R210, R210, UR5 ;  /* 0x00000005d2d27c20 */ /* 0x000fe20008400000 */
        /* <DEDUP_REMOVED lines=14> */
[----:B------:R-:W-:Y:S01]  /*c3d0*/  ISETP.LT.OR P5, PT, R35, 0x1, !P4 ;  /* 0x000000012300780c */ /* 0x000fe200067a1670 */
[----:B------:R-:W-:Y:S01]  /*c3e0*/  FMUL R207, R207, UR5 ;  /* 0x00000005cfcf7c20 */ /* 0x000fe20008400000 */
[----:B------:R-:W-:Y:S01]  /*c3f0*/  @!P6 STG.E.U8 desc[UR56][R24.64+0x21], R209 ;  /* 0x000021d11800e986 */ /* 0x000fe2000c101138 */
[----:B------:R-:W-:Y:S01]  /*c400*/  FMUL R206, R206, UR5 ;  /* 0x00000005cece7c20 */ /* 0x000fe20008400000 */
[----:B------:R-:W-:Y:S02]  /*c410*/  ISETP.LT.OR P6, PT, R35, 0x1, !P2 ;  /* 0x000000012300780c */ /* 0x000fe400057c1670 */
[----:B0-----:R-:W-:Y:S01]  /*c420*/  F2FP.SATFINITE.E4M3.F32.PACK_AB_MERGE_C R29, RZ, R208, RZ ;  /* 0x000000d0ff1d723e */ /* 0x001fe200048070ff */
[----:B------:R-:W4:Y:S01]  /*c430*/  LDL.LU R226, [R1+0x10] ;  /* 0x0000100001e27983 */ /* 0x000f220000300800 */
[----:B------:R-:W-:Y:S01]  /*c440*/  FMUL R205, R205, UR5 ;  /* 0x00000005cdcd7c20 */ /* 0x000fe20008400000 */
[----:B------:R-:W-:-:S02]  /*c450*/  F2FP.SATFINITE.E4M3.F32.PACK_AB_MERGE_C R207, RZ, R207, RZ ;  /* 0x000000cfffcf723e */ /* 0x000fc400048070ff */
[----:B------:R-:W2:Y:S01]  /*c460*/  LDL.LU R225, [R1+0xc] ;  /* 0x00000c0001e17983 */ /* 0x000ea20000300800 */
[----:B---3--:R-:W-:-:S03]  /*c470*/  F2FP.SATFINITE.E4M3.F32.PACK_AB_MERGE_C R31, RZ, R206, RZ ;  /* 0x000000ceff1f723e */ /* 0x008fc600048070ff */
[----:B------:R-:W3:Y:S01]  /*c480*/  LDL.LU R224, [R1+0x8] ;  /* 0x0000080001e07983 */ /* 0x000ee20000300800 */
[----:B------:R-:W-:-:S03]  /*c490*/  ISETP.LT.OR P4, PT, R35, 0x9, !P4 ;  /* 0x000000092300780c */ /* 0x000fc60006781670 */
[----:B------:R-:W4:Y:S01]  /*c4a0*/  LDL.LU R222, [R1+0x4] ;  /* 0x0000040001de7983 */ /* 0x000f220000300800 */
[----:B------:R-:W-:-:S03]  /*c4b0*/  F2FP.SATFINITE.E4M3.F32.PACK_AB_MERGE_C R205, RZ, R205, RZ ;  /* 0x000000cdffcd723e */ /* 0x000fc600048070ff */
[----:B------:R0:W-:Y:S01]  /*c4c0*/  @!P0 STG.E.U8 desc[UR56][R26.64+0x20], R29 ;  /* 0x0000201d1a008986 */ /* 0x0001e2000c101138 */
[----:B------:R-:W-:Y:S01]  /*c4d0*/  ISETP.GE.AND P0, PT, R36, 0x31, PT ;  /* 0x000000312400780c */ /* 0x000fe20003f06270 */
[----:B------:R-:W-:Y:S01]  /*c4e0*/  FMUL R204, R204, UR5 ;  /* 0x00000005cccc7c20 */ /* 0x000fe20008400000 */
[----:B------:R-:W-:Y:S01]  /*c4f0*/  ISETP.LT.OR P2, PT, R35, 0x9, !P2 ;  /* 0x000000092300780c */ /* 0x000fe20005741670 */
[----:B------:R-:W-:Y:S01]  /*c500*/  @!P1 STG.E.U8 desc[UR56][R26.64+0x21], R207 ;  /* 0x000021cf1a009986 */ /* 0x000fe2000c101138 */
[----:B------:R-:W-:-:S03]  /*c510*/  ISETP.GE.AND P1, PT, R36, 0x32, PT ;  /* 0x000000322400780c */ /* 0x000fc60003f26270 */
[----:B------:R1:W-:Y:S01]  /*c520*/  @!P5 STG.E.U8 desc[UR56][R24.64+0x28], R31 ;  /* 0x0000281f1800d986 */ /* 0x0003e2000c101138 */
[----:B------:R-:W-:Y:S01]  /*c530*/  ISETP.LT.OR P5, PT, R35, 0x1, !P0 ;  /* 0x000000012300780c */ /* 0x000fe200047a1670 */
[----:B------:R-:W-:Y:S02]  /*c540*/  FMUL R203, R203, UR5 ;  /* 0x00000005cbcb7c20 */ /* 0x000fe40008400000 */
[----:B------:R-:W2:Y:S01]  /*c550*/  LDL.LU R223, [R1] ;  /* 0x0000000001df7983 */ /* 0x000ea20000300800 */
[----:B------:R-:W-:Y:S01]  /*c560*/  FMUL R202, R202, UR5 ;  /* 0x00000005caca7c20 */ /* 0x000fe20008400000 */
[----:B0-----:R-:W-:Y:S01]  /*c570*/  F2FP.SATFINITE.E4M3.F32.PACK_AB_MERGE_C R29, RZ, R204, RZ ;  /* 0x000000ccff1d723e */ /* 0x001fe200048070ff */
[----:B------:R-:W-:Y:S01]  /*c580*/  FMUL R201, R201, UR5 ;  /* 0x00000005c9c97c20 */ /* 0x000fe20008400000 */
[----:B------:R-:W-:Y:S01]  /*c590*/  @!P6 STG.E.U8 desc[UR56][R24.64+0x29], R205 ;  /* 0x000029cd1800e986 */ /* 0x000fe2000c101138 */
[----:B------:R-:W-:Y:S01]  /*c5a0*/  ISETP.LT.OR P6, PT, R35, 0x1, !P1 ;  /* 0x000000012300780c */ /* 0x000fe20004fc1670 */
[----:B------:R-:W-:Y:S01]  /*c5b0*/  FMUL R200, R200, UR5 ;  /* 0x00000005c8c87c20 */ /* 0x000fe20008400000 */
[----:B------:R-:W-:Y:S01]  /*c5c0*/  F2FP.SATFINITE.E4M3.F32.PACK_AB_MERGE_C R203, RZ, R203, RZ ;  /* 0x000000cbffcb723e */ /* 0x000fe200048070ff */
[----:B------:R0:W-:Y:S01]  /*c5d0*/  @!P4 STG.E.U8 desc[UR56][R26.64+0x28], R29 ;  /* 0x0000281d1a00c986 */ /* 0x0001e2000c101138 */
[----:B-1----:R-:W-:Y:S01]  /*c5e0*/  F2FP.SATFINITE.E4M3.F32.PACK_AB_MERGE_C R31, RZ, R202, RZ ;  /* 0x000000caff1f723e */ /* 0x002fe200048070ff */
[----:B------:R-:W-:Y:S01]  /*c5f0*/  FMUL R199, R199, UR5 ;  /* 0x00000005c7c77c20 */ /* 0x000fe20008400000 */
[----:B------:R-:W-:Y:S01]  /*c600*/  ISETP.GE.AND P4, PT, R36, 0x39, PT ;  /* 0x000000392400780c */ /* 0x000fe20003f86270 */
[----:B------:R-:W-:Y:S01]  /*c610*/  @!P2 STG.E.U8 desc[UR56][R26.64+0x29], R203 ;  /* 0x000029cb1a00a986 */ /* 0x000fe2000c101138 */
[C---:B------:R-:W-:Y:S01]  /*c620*/  ISETP.LT.OR P0, PT, R35.reuse, 0x9, !P0 ;  /* 0x000000092300780c */ /* 0x040fe20004701670 */
[----:B------:R-:W-:Y:S01]  /*c630*/  FMUL R198, R198, UR5 ;  /* 0x00000005c6c67c20 */ /* 0x000fe20008400000 */
[----:B------:R-:W-:Y:S01]  /*c640*/  F2FP.SATFINITE.E4M3.F32.PACK_AB_MERGE_C R201, RZ, R201, RZ ;  /* 0x000000c9ffc9723e */ /* 0x000fe200048070ff */
[----:B------:R1:W-:Y:S01]  /*c650*/  @!P5 STG.E.U8 desc[UR56][R24.64+0x30], R31 ;  /* 0x0000301f1800d986 */ /* 0x0003e2000c101138 */
[----:B------:R-:W-:Y:S01]  /*c660*/  ISETP.LT.OR P1, PT, R35, 0x9, !P1 ;  /* 0x000000092300780c */ /* 0x000fe20004f21670 */
[----:B------:R-:W-:Y:S01]  /*c670*/  FMUL R197, R197, UR5 ;  /* 0x00000005c5c57c20 */ /* 0x000fe20008400000 */
[----:B------:R-:W-:Y:S01]  /*c680*/  ISETP.GE.AND P2, PT, R36, 0x3a, PT ;  /* 0x0000003a2400780c */ /* 0x000fe20003f46270 */
[----:B------:R-:W-:Y:S01]  /*c690*/  @!P6 STG.E.U8 desc[UR56][R24.64+0x31], R201 ;  /* 0x000031c91800e986 */ /* 0x000fe2000c101138 */
[C---:B------:R-:W-:Y:S01]  /*c6a0*/  ISETP.LT.OR P5, PT, R35.reuse, 0x1, !P4 ;  /* 0x000000012300780c */ /* 0x040fe200067a1670 */
[----:B------:R-:W-:Y:S01]  /*c6b0*/  FMUL R196, R196, UR5 ;  /* 0x00000005c4c47c20 */ /* 0x000fe20008400000 */
[----:B------:R-:W-:Y:S01]  /*c6c0*/  ISETP.LT.OR P6, PT, R35, 0x1, !P2 ;  /* 0x000000012300780c */ /* 0x000fe200057c1670 */
[----:B------:R-:W-:Y:S01]  /*c6d0*/  FMUL R195, R195, UR5 ;  /* 0x00000005c3c37c20 */ /* 0x000fe20008400000 */
[----:B0-----:R-:W-:Y:S01]  /*c6e0*/  F2FP.SATFINITE.E4M3.F32.PACK_AB_MERGE_C R29, RZ, R200, RZ ;  /* 0x000000c8ff1d723e */ /* 0x001fe200048070ff */
[----:B------:R-:W-:Y:S01]  /*c6f0*/  FMUL R194, R194, UR5 ;  /* 0x00000005c2c27c20 */ /* 0x000fe20008400000 */
[----:B------:R-:W-:Y:S01]  /*c700*/  F2FP.SATFINITE.E4M3.F32.PACK_AB_MERGE_C R199, RZ, R199, RZ ;  /* 0x000000c7ffc7723e */ /* 0x000fe200048070ff */
[----:B------:R-:W-:Y:S01]  /*c710*/  FMUL R193, R193, UR5 ;  /* 0x00000005c1c17c20 */ /* 0x000fe20008400000 */
[----:B-1----:R-:W-:Y:S01]  /*c720*/  F2FP.SATFINITE.E4M3.F32.PACK_AB_MERGE_C R31, RZ, R198, RZ ;  /* 0x000000c6ff1f723e */ /* 0x002fe200048070ff */
[----:B------:R0:W-:Y:S01]  /*c730*/  @!P0 STG.E.U8 desc[UR56][R26.64+0x30], R29 ;  /* 0x0000301d1a008986 */ /* 0x0001e2000c101138 */
[----:B------:R-:W-:Y:S01]  /*c740*/  ISETP.GE.AND P0, PT, R36, 0x41, PT ;  /* 0x000000412400780c */ /* 0x000fe20003f06270 */
[----:B------:R-:W-:Y:S01]  /*c750*/  FMUL R192, R192, UR5 ;  /* 0x00000005c0c07c20 */ /* 0x000fe20008400000 */
[----:B------:R-:W-:Y:S01]  /*c760*/  ISETP.LT.OR P4, PT, R35, 0x9, !P4 ;  /* 0x000000092300780c */ /* 0x000fe20006781670 */
[----:B------:R-:W-:Y:S01]  /*c770*/  @!P1 STG.E.U8 desc[UR56][R26.64+0x31], R199 ;  /* 0x000031c71a009986 */ /* 0x000fe2000c101138 */
[----:B------:R-:W-:Y:S01]  /*c780*/  F2FP.SATFINITE.E4M3.F32.PACK_AB_MERGE_C R197, RZ, R197, RZ ;  /* 0x000000c5ffc5723e */ /* 0x000fe200048070ff */
[----:B------:R-:W-:Y:S01]  /*c790*/  FMUL R191, R191, UR5 ;  /* 0x00000005bfbf7c20 */ /* 0x000fe20008400000 */
[C---:B------:R-:W-:Y:S01]  /*c7a0*/  ISETP.LT.OR P2, PT, R35.reuse, 0x9, !P2 ;  /* 0x000000092300780c */ /* 0x040fe20005741670 */
[----:B------:R1:W-:Y:S01]  /*c7b0*/  @!P5 STG.E.U8 desc[UR56][R24.64+0x38], R31 ;  /* 0x0000381f1800d986 */ /* 0x0003e2000c101138 */
[----:B------:R-:W-:Y:S01]  /*c7c0*/  ISETP.GE.AND P1, PT, R36, 0x42, PT ;  /* 0x000000422400780c */ /* 0x000fe20003f26270 */
[----:B------:R-:W-:Y:S01]  /*c7d0*/  FMUL R190, R190, UR5 ;  /* 0x00000005bebe7c20 */ /* 0x000fe20008400000 */
[C---:B------:R-:W-:Y:S01]  /*c7e0*/  ISETP.LT.OR P5, PT, R35.reuse, 0x1, !P0 ;  /* 0x000000012300780c */ /* 0x040fe200047a1670 */
[----:B------:R-:W-:Y:S01]  /*c7f0*/  @!P6 STG.E.U8 desc[UR56][R24.64+0x39], R197 ;  /* 0x000039c51800e986 */ /* 0x000fe2000c101138 */
[----:B------:R-:W-:Y:S01]  /*c800*/  ISETP.LT.OR P6, PT, R35, 0x1, !P1 ;  /* 0x000000012300780c */ /* 0x000fe20004fc1670 */
[----:B------:R-:W-:Y:S01]  /*c810*/  FMUL R189, R189, UR5 ;  /* 0x00000005bdbd7c20 */ /* 0x000fe20008400000 */
[----:B0-----:R-:W-:Y:S01]  /*c820*/  F2FP.SATFINITE.E4M3.F32.PACK_AB_MERGE_C R29, RZ, R196, RZ ;  /* 0x000000c4ff1d723e */ /* 0x001fe200048070ff */
[----:B------:R-:W-:Y:S01]  /*c830*/  FMUL R188, R188, UR5 ;  /* 0x00000005bcbc7c20 */ /* 0x000fe20008400000 */
[----:B------:R-:W-:Y:S01]  /*c840*/  F2FP.SATFINITE.E4M3.F32.PACK_AB_MERGE_C R195, RZ, R195, RZ ;  /* 0x000000c3ffc3723e */ /* 0x000fe200048070ff */
[----:B------:R-:W-:Y:S01]  /*c850*/  FMUL R187, R187, UR5 ;  /* 0x00000005bbbb7c20 */ /* 0x000fe20008400000 */
[----:B------:R-:W-:Y:S01]  /*c860*/  ISETP.LT.OR P0, PT, R35, 0x9, !P0 ;  /* 0x000000092300780c */ /* 0x000fe20004701670 */
[----:B------:R0:W-:Y:S01]  /*c870*/  @!P4 STG.E.U8 desc[UR56][R26.64+0x38], R29 ;  /* 0x0000381d1a00c986 */ /* 0x0001e2000c101138 */
[----:B-1----:R-:W-:Y:S01]  /*c880*/  F2FP.SATFINITE.E4M3.F32.PACK_AB_MERGE_C R31, RZ, R194, RZ ;  /* 0x000000c2ff1f723e */ /* 0x002fe200048070ff */
[----:B------:R-:W-:Y:S01]  /*c890*/  FMUL R186, R186, UR5 ;  /* 0x00000005baba7c20 */ /* 0x000fe20008400000 */
[C---:B------:R-:W-:Y:S01]  /*c8a0*/  ISETP.GE.AND P4, PT, R36.reuse, 0x49, PT ;  /* 0x000000492400780c */ /* 0x040fe20003f86270 */
        /* <DEDUP_REMOVED lines=195> */
[----:B------:R-:W-:Y:S01]  /*d4e0*/  F2FP.SATFINITE.E4M3.F32.PACK_AB_MERGE_C R153, RZ, R153, RZ ;  /* 0x00000099ff99723e */ /* 0x000fe200048070ff */
[----:B------:R0:W-:Y:S01]  /*d4f0*/  @!P4 STG.E.U8 desc[UR56][R26.64+0x88], R29 ;  /* 0x0000881d1a00c986 */ /* 0x0001e2000c101138 */
[----:B-1----:R-:W-:Y:S01]  /*d500*/  F2FP.SATFINITE.E4M3.F32.PACK_AB_MERGE_C R31, RZ, R154, RZ ;  /* 0x0000009aff1f723e */ /* 0x002fe200048070ff */
[----:B------:R-:W-:Y:S01]  /*d510*/  FMUL R6, R6, UR5 ;  /* 0x0000000506067c20 */ /* 0x000fe20008400000 */
[C---:B------:R-:W-:Y:S01]  /*d520*/  ISETP.GE.AND P4, PT, R36.reuse, 0x99, PT ;  /* 0x000000992400780c */ /* 0x040fe20003f86270 */
[----:B------:R-:W-:Y:S01]  /*d530*/  @!P2 STG.E.U8 desc[UR56][R26.64+0x89], R155 ;  /* 0x0000899b1a00a986 */ /* 0x000fe2000c101138 */
[----:B------:R-:W-:Y:S01]  /*d540*/  ISETP.LT.OR P0, PT, R35, 0x9, !P0 ;  /* 0x000000092300780c */ /* 0x000fe20004701670 */
        /* <DEDUP_REMOVED lines=8> */
[----:B-----5:R-:W-:Y:S01]  /*d5d0*/  FMUL R0, R0, UR5 ;  /* 0x0000000500007c20 */ /* 0x020fe20008400000 */
[----:B0-----:R-:W-:Y:S01]  /*d5e0*/  F2FP.SATFINITE.E4M3.F32.PACK_AB_MERGE_C R29, RZ, R152, RZ ;  /* 0x00000098ff1d723e */ /* 0x001fe200048070ff */
[----:B------:R-:W3:Y:S01]  /*d5f0*/  LDL.LU R220, [R1+0x18] ;  /* 0x0000180001dc7983 */ /* 0x000ee20000300800 */
[----:B------:R-:W-:Y:S01]  /*d600*/  F2FP.SATFINITE.E4M3.F32.PACK_AB_MERGE_C R151, RZ, R151, RZ ;  /* 0x00000097ff97723e */ /* 0x000fe200048070ff */
[----:B------:R-:W-:Y:S01]  /*d610*/  FMUL R3, R3, UR5 ;  /* 0x0000000503037c20 */ /* 0x000fe20008400000 */
[----:B------:R-:W-:Y:S01]  /*d620*/  F2FP.SATFINITE.E4M3.F32.PACK_AB_MERGE_C R149, RZ, R149, RZ ;  /* 0x00000095ff95723e */ /* 0x000fe200048070ff */
[----:B------:R0:W-:Y:S01]  /*d630*/  @!P0 STG.E.U8 desc[UR56][R26.64+0x90], R29 ;  /* 0x0000901d1a008986 */ /* 0x0001e2000c101138 */
[----:B-1----:R-:W-:Y:S01]  /*d640*/  F2FP.SATFINITE.E4M3.F32.PACK_AB_MERGE_C R31, RZ, R150, RZ ;  /* 0x00000096ff1f723e */ /* 0x002fe200048070ff */
[----:B------:R-:W-:Y:S01]  /*d650*/  FMUL R2, R2, UR5 ;  /* 0x0000000502027c20 */ /* 0x000fe20008400000 */
[----:B------:R-:W-:Y:S01]  /*d660*/  ISETP.GE.AND P0, PT, R36, 0xa1, PT ;  /* 0x000000a12400780c */ /* 0x000fe20003f06270 */
[----:B------:R-:W-:Y:S01]  /*d670*/  @!P1 STG.E.U8 desc[UR56][R26.64+0x91], R151 ;  /* 0x000091971a009986 */ /* 0x000fe2000c101138 */
[----:B------:R-:W-:-:S02]  /*d680*/  ISETP.LT.OR P4, PT, R35, 0x9, !P4 ;  /* 0x000000092300780c */ /* 0x000fc40006781670 */
[C---:B------:R-:W-:Y:S01]  /*d690*/  ISETP.LT.OR P2, PT, R35.reuse, 0x9, !P2 ;  /* 0x000000092300780c */ /* 0x040fe20005741670 */
[----:B------:R1:W-:Y:S01]  /*d6a0*/  @!P5 STG.E.U8 desc[UR56][R24.64+0x98], R31 ;  /* 0x0000981f1800d986 */ /* 0x0003e2000c101138 */
[----:B------:R-:W-:Y:S02]  /*d6b0*/  ISETP.GE.AND P5, PT, R36, 0xa2, PT ;  /* 0x000000a22400780c */ /* 0x000fe40003fa6270 */
[C---:B------:R-:W-:Y:S01]  /*d6c0*/  ISETP.LT.OR P1, PT, R35.reuse, 0x1, !P0 ;  /* 0x000000012300780c */ /* 0x040fe20004721670 */
[----:B------:R-:W-:Y:S01]  /*d6d0*/  @!P6 STG.E.U8 desc[UR56][R24.64+0x99], R149 ;  /* 0x000099951800e986 */ /* 0x000fe2000c101138 */
[----:B------:R-:W-:Y:S02]  /*d6e0*/  ISETP.LT.OR P6, PT, R35, 0x1, !P5 ;  /* 0x000000012300780c */ /* 0x000fe40006fc1670 */
[----:B0-----:R-:W-:Y:S01]  /*d6f0*/  F2FP.SATFINITE.E4M3.F32.PACK_AB_MERGE_C R29, RZ, R148, RZ ;  /* 0x00000094ff1d723e */ /* 0x001fe200048070ff */
[----:B------:R-:W3:Y:S01]  /*d700*/  LDL.LU R221, [R1+0x1c] ;  /* 0x00001c0001dd7983 */ /* 0x000ee20000300800 */
[----:B------:R-:W-:-:S02]  /*d710*/  F2FP.SATFINITE.E4M3.F32.PACK_AB_MERGE_C R147, RZ, R147, RZ ;  /* 0x00000093ff93723e */ /* 0x000fc400048070ff */
[----:B------:R-:W-:Y:S01]  /*d720*/  F2FP.SATFINITE.E4M3.F32.PACK_AB_MERGE_C R145, RZ, R145, RZ ;  /* 0x00000091ff91723e */ /* 0x000fe200048070ff */
[----:B------:R0:W-:Y:S01]  /*d730*/  @!P4 STG.E.U8 desc[UR56][R26.64+0x98], R29 ;  /* 0x0000981d1a00c986 */ /* 0x0001e2000c101138 */
[----:B-1----:R-:W-:Y:S02]  /*d740*/  F2FP.SATFINITE.E4M3.F32.PACK_AB_MERGE_C R31, RZ, R146, RZ ;  /* 0x00000092ff1f723e */ /* 0x002fe400048070ff */
[C---:B------:R-:W-:Y:S01]  /*d750*/  ISETP.LT.OR P0, PT, R35.reuse, 0x9, !P0 ;  /* 0x000000092300780c */ /* 0x040fe20004701670 */
[----:B------:R-:W-:Y:S01]  /*d760*/  @!P2 STG.E.U8 desc[UR56][R26.64+0x99], R147 ;  /* 0x000099931a00a986 */ /* 0x000fe2000c101138 */
[----:B------:R-:W-:Y:S02]  /*d770*/  ISETP.LT.OR P5, PT, R35, 0x9, !P5 ;  /* 0x000000092300780c */ /* 0x000fe40006fa1670 */
[----:B------:R-:W-:Y:S01]  /*d780*/  F2FP.SATFINITE.E4M3.F32.PACK_AB_MERGE_C R23, RZ, R23, RZ ;  /* 0x00000017ff17723e */ /* 0x000fe200048070ff */
[----:B------:R1:W-:Y:S01]  /*d790*/  @!P1 STG.E.U8 desc[UR56][R24.64+0xa0], R31 ;  /* 0x0000a01f18009986 */ /* 0x0003e2000c101138 */
[----:B------:R-:W-:-:S02]  /*d7a0*/  ISETP.GE.AND P1, PT, R36, 0xaa, PT ;  /* 0x000000aa2400780c */ /* 0x000fc40003f26270 */
[----:B------:R-:W-:Y:S01]  /*d7b0*/  F2FP.SATFINITE.E4M3.F32.PACK_AB_MERGE_C R21, RZ, R21, RZ ;  /* 0x00000015ff15723e */ /* 0x000fe200048070ff */
[----:B------:R-:W-:Y:S01]  /*d7c0*/  @!P6 STG.E.U8 desc[UR56][R24.64+0xa1], R145 ;  /* 0x0000a1911800e986 */ /* 0x000fe2000c101138 */
[----:B------:R-:W-:Y:S02]  /*d7d0*/  ISETP.GE.AND P6, PT, R36, 0xa9, PT ;  /* 0x000000a92400780c */ /* 0x000fe40003fc6270 */
[C---:B------:R-:W-:Y:S02]  /*d7e0*/  ISETP.LT.OR P4, PT, R35.reuse, 0x1, !P1 ;  /* 0x000000012300780c */ /* 0x040fe40004f81670 */
[----:B------:R-:W-:Y:S01]  /*d7f0*/  ISETP.LT.OR P2, PT, R35, 0x1, !P6 ;  /* 0x000000012300780c */ /* 0x000fe20007741670 */
[----:B------:R4:W-:Y:S01]  /*d800*/  @!P5 STG.E.U8 desc[UR56][R26.64+0xa1], R23 ;  /* 0x0000a1171a00d986 */ /* 0x0009e2000c101138 */
[----:B0-----:R-:W-:Y:S02]  /*d810*/  F2FP.SATFINITE.E4M3.F32.PACK_AB_MERGE_C R29, RZ, R144, RZ ;  /* 0x00000090ff1d723e */ /* 0x001fe400048070ff */
[----:B-1----:R-:W-:-:S02]  /*d820*/  F2FP.SATFINITE.E4M3.F32.PACK_AB_MERGE_C R31, RZ, R22, RZ ;  /* 0x00000016ff1f723e */ /* 0x002fc400048070ff */
[C---:B------:R-:W-:Y:S01]  /*d830*/  ISETP.LT.OR P1, PT, R35.reuse, 0x9, !P1 ;  /* 0x000000092300780c */ /* 0x040fe20004f21670 */
[----:B------:R-:W-:Y:S01]  /*d840*/  @!P0 STG.E.U8 desc[UR56][R26.64+0xa0], R29 ;  /* 0x0000a01d1a008986 */ /* 0x000fe2000c101138 */
[----:B------:R-:W-:Y:S02]  /*d850*/  ISETP.LT.OR P0, PT, R35, 0x9, !P6 ;  /* 0x000000092300780c */ /* 0x000fe40007701670 */
[----:B------:R-:W-:Y:S01]  /*d860*/  F2FP.SATFINITE.E4M3.F32.PACK_AB_MERGE_C R19, RZ, R19, RZ ;  /* 0x00000013ff13723e */ /* 0x000fe200048070ff */
[----:B------:R0:W-:Y:S01]  /*d870*/  @!P4 STG.E.U8 desc[UR56][R24.64+0xa9], R21 ;  /* 0x0000a9151800c986 */ /* 0x0001e2000c101138 */
[C---:B------:R-:W-:Y:S02]  /*d880*/  ISETP.GE.AND P4, PT, R36.reuse, 0xb1, PT ;  /* 0x000000b12400780c */ /* 0x040fe40003f86270 */
[----:B----4-:R-:W-:Y:S01]  /*d890*/  F2FP.SATFINITE.E4M3.F32.PACK_AB_MERGE_C R23, RZ, R20, RZ ;  /* 0x00000014ff17723e */ /* 0x010fe200048070ff */
[----:B------:R-:W-:Y:S01]  /*d8a0*/  @!P2 STG.E.U8 desc[UR56][R24.64+0xa8], R31 ;  /* 0x0000a81f1800a986 */ /* 0x000fe2000c101138 */
[----:B------:R-:W-:-:S02]  /*d8b0*/  ISETP.GE.AND P2, PT, R36, 0xb2, PT ;  /* 0x000000b22400780c */ /* 0x000fc40003f46270 */
[C---:B------:R-:W-:Y:S01]  /*d8c0*/  ISETP.LT.OR P5, PT, R35.reuse, 0x1, !P4 ;  /* 0x000000012300780c */ /* 0x040fe200067a1670 */
[----:B------:R-:W-:Y:S01]  /*d8d0*/  @!P1 STG.E.U8 desc[UR56][R26.64+0xa9], R19 ;  /* 0x0000a9131a009986 */ /* 0x000fe2000c101138 */
[C---:B------:R-:W-:Y:S02]  /*d8e0*/  ISETP.LT.OR P6, PT, R35.reuse, 0x1, !P2 ;  /* 0x000000012300780c */ /* 0x040fe400057c1670 */
[----:B------:R-:W-:Y:S01]  /*d8f0*/  ISETP.LT.OR P4, PT, R35, 0x9, !P4 ;  /* 0x000000092300780c */ /* 0x000fe20006781670 */
[----:B------:R-:W-:Y:S01]  /*d900*/  @!P0 STG.E.U8 desc[UR56][R26.64+0xa8], R23 ;  /* 0x0000a8171a008986 */ /* 0x000fe2000c101138 */
[----:B0-----:R-:W-:Y:S02]  /*d910*/  F2FP.SATFINITE.E4M3.F32.PACK_AB_MERGE_C R21, RZ, R18, RZ ;  /* 0x00000012ff15723e */ /* 0x001fe400048070ff */
[----:B------:R-:W-:Y:S02]  /*d920*/  F2FP.SATFINITE.E4M3.F32.PACK_AB_MERGE_C R17, RZ, R17, RZ ;  /* 0x00000011ff11723e */ /* 0x000fe400048070ff */
[----:B------:R-:W-:-:S02]  /*d930*/  F2FP.SATFINITE.E4M3.F32.PACK_AB_MERGE_C R29, RZ, R16, RZ ;  /* 0x00000010ff1d723e */ /* 0x000fc400048070ff */
[C---:B------:R-:W-:Y:S01]  /*d940*/  ISETP.GE.AND P1, PT, R36.reuse, 0xb9, PT ;  /* 0x000000b92400780c */ /* 0x040fe20003f26270 */
[----:B------:R-:W-:Y:S01]  /*d950*/  @!P5 STG.E.U8 desc[UR56][R24.64+0xb0], R21 ;  /* 0x0000b0151800d986 */ /* 0x000fe2000c101138 */
[----:B------:R-:W-:Y:S02]  /*d960*/  ISETP.GE.AND P0, PT, R36, 0xba, PT ;  /* 0x000000ba2400780c */ /* 0x000fe40003f06270 */
[C---:B------:R-:W-:Y:S01]  /*d970*/  ISETP.LT.OR P2, PT, R35.reuse, 0x9, !P2 ;  /* 0x000000092300780c */ /* 0x040fe20005741670 */
[----:B------:R0:W-:Y:S01]  /*d980*/  @!P6 STG.E.U8 desc[UR56][R24.64+0xb1], R17 ;  /* 0x0000b1111800e986 */ /* 0x0001e2000c101138 */
[C---:B------:R-:W-:Y:S02]  /*d990*/  ISETP.LT.OR P5, PT, R35.reuse, 0x1, !P0 ;  /* 0x000000012300780c */ /* 0x040fe400047a1670 */
[----:B------:R-:W-:Y:S01]  /*d9a0*/  F2FP.SATFINITE.E4M3.F32.PACK_AB_MERGE_C R15, RZ, R15, RZ ;  /* 0x0000000fff0f723e */ /* 0x000fe200048070ff */
[----:B------:R-:W-:Y:S01]  /*d9b0*/  @!P4 STG.E.U8 desc[UR56][R26.64+0xb0], R29 ;  /* 0x0000b01d1a00c986 */ /* 0x000fe2000c101138 */
[----:B------:R-:W-:-:S02]  /*d9c0*/  ISETP.LT.OR P4, PT, R35, 0x1, !P1 ;  /* 0x000000012300780c */ /* 0x000fc40004f81670 */
[C---:B------:R-:W-:Y:S02]  /*d9d0*/  ISETP.LT.OR P1, PT, R35.reuse, 0x9, !P1 ;  /* 0x000000092300780c */ /* 0x040fe40004f21670 */
[----:B------:R-:W-:Y:S02]  /*d9e0*/  F2FP.SATFINITE.E4M3.F32.PACK_AB_MERGE_C R13, RZ, R13, RZ ;  /* 0x0000000dff0d723e */ /* 0x000fe400048070ff */
[----:B------:R-:W-:Y:S01]  /*d9f0*/  ISETP.LT.OR P0, PT, R35, 0x9, !P0 ;  /* 0x000000092300780c */ /* 0x000fe20004701670 */
[----:B------:R-:W-:Y:S01]  /*da00*/  @!P2 STG.E.U8 desc[UR56][R26.64+0xb1], R15 ;  /* 0x0000b10f1a00a986 */ /* 0x000fe2000c101138 */
[----:B0-----:R-:W-:Y:S02]  /*da10*/  F2FP.SATFINITE.E4M3.F32.PACK_AB_MERGE_C R17, RZ, R14, RZ ;  /* 0x0000000eff11723e */ /* 0x001fe400048070ff */
[----:B------:R-:W-:Y:S01]  /*da20*/  F2FP.SATFINITE.E4M3.F32.PACK_AB_MERGE_C R19, RZ, R12, RZ ;  /* 0x0000000cff13723e */ /* 0x000fe200048070ff */
[----:B------:R0:W-:Y:S01]  /*da30*/  @!P5 STG.E.U8 desc[UR56][R24.64+0xb9], R13 ;  /* 0x0000b90d1800d986 */ /* 0x0001e2000c101138 */
[----:B------:R-:W-:-:S02]  /*da40*/  ISETP.GE.AND P2, PT, R36, 0xc1, PT ;  /* 0x000000c12400780c */ /* 0x000fc40003f46270 */
[----:B------:R-:W-:Y:S01]  /*da50*/  F2FP.SATFINITE.E4M3.F32.PACK_AB_MERGE_C R11, RZ, R11, RZ ;  /* 0x0000000bff0b723e */ /* 0x000fe200048070ff */
[----:B------:R-:W-:Y:S01]  /*da60*/  @!P4 STG.E.U8 desc[UR56][R24.64+0xb8], R17 ;  /* 0x0000b8111800c986 */ /* 0x000fe2000c101138 */
[C---:B------:R-:W-:Y:S02]  /*da70*/  ISETP.LT.OR P4, PT, R35.reuse, 0x1, !P2 ;  /* 0x000000012300780c */ /* 0x040fe40005781670 */
[C---:B------:R-:W-:Y:S01]  /*da80*/  ISETP.LT.OR P2, PT, R35.reuse, 0x9, !P2 ;  /* 0x000000092300780c */ /* 0x040fe20005741670 */
[----:B------:R-:W-:Y:S01]  /*da90*/  @!P1 STG.E.U8 desc[UR56][R26.64+0xb8], R19 ;  /* 0x0000b8131a009986 */ /* 0x000fe2000c101138 */
[----:B------:R-:W-:Y:S02]  /*daa0*/  ISETP.GE.AND P1, PT, R36, 0xc2, PT ;  /* 0x000000c22400780c */ /* 0x000fe40003f26270 */
[----:B------:R-:W-:Y:S01]  /*dab0*/  F2FP.SATFINITE.E4M3.F32.PACK_AB_MERGE_C R9, RZ, R9, RZ ;  /* 0x00000009ff09723e */ /* 0x000fe200048070ff */
[----:B------:R1:W-:Y:S01]  /*dac0*/  @!P0 STG.E.U8 desc[UR56][R26.64+0xb9], R11 ;  /* 0x0000b90b1a008986 */ /* 0x0003e2000c101138 */
[----:B------:R-:W-:-:S02]  /*dad0*/  ISETP.LT.OR P5, PT, R35, 0x1, !P1 ;  /* 0x000000012300780c */ /* 0x000fc40004fa1670 */
[----:B------:R-:W-:Y:S02]  /*dae0*/  ISETP.GE.AND P0, PT, R36, 0xc9, PT ;  /* 0x000000c92400780c */ /* 0x000fe40003f06270 */
[C---:B------:R-:W-:Y:S02]  /*daf0*/  ISETP.LT.OR P1, PT, R35.reuse, 0x9, !P1 ;  /* 0x000000092300780c */ /* 0x040fe40004f21670 */
[----:B0-----:R-:W-:Y:S02]  /*db00*/  F2FP.SATFINITE.E4M3.F32.PACK_AB_MERGE_C R13, RZ, R10, RZ ;  /* 0x0000000aff0d723e */ /* 0x001fe400048070ff */
[----:B------:R-:W-:Y:S02]  /*db10*/  ISETP.LT.OR P6, PT, R35, 0x1, !P0 ;  /* 0x000000012300780c */ /* 0x000fe400047c1670 */
[----:B------:R-:W-:Y:S01]  /*db20*/  F2FP.SATFINITE.E4M3.F32.PACK_AB_MERGE_C R7, RZ, R7, RZ ;  /* 0x00000007ff07723e */ /* 0x000fe200048070ff */
[----:B------:R-:W-:Y:S01]  /*db30*/  @!P4 STG.E.U8 desc[UR56][R24.64+0xc0], R13 ;  /* 0x0000c00d1800c986 */ /* 0x000fe2000c101138 */
[----:B-1----:R-:W-:-:S02]  /*db40*/  F2FP.SATFINITE.E4M3.F32.PACK_AB_MERGE_C R11, RZ, R8, RZ ;  /* 0x00000008ff0b723e */ /* 0x002fc400048070ff */
[C---:B------:R-:W-:Y:S01]  /*db50*/  ISETP.GE.AND P4, PT, R36.reuse, 0xca, PT ;  /* 0x000000ca2400780c */ /* 0x040fe20003f86270 */
[----:B------:R-:W-:Y:S01]  /*db60*/  @!P5 STG.E.U8 desc[UR56][R24.64+0xc1], R9 ;  /* 0x0000c1091800d986 */ /* 0x000fe2000c101138 */
[----:B------:R-:W-:Y:S02]  /*db70*/  F2FP.SATFINITE.E4M3.F32.PACK_AB_MERGE_C R15, RZ, R6, RZ ;  /* 0x00000006ff0f723e */ /* 0x000fe400048070ff */
[C---:B------:R-:W-:Y:S01]  /*db80*/  ISETP.LT.OR P0, PT, R35.reuse, 0x9, !P0 ;  /* 0x000000092300780c */ /* 0x040fe20004701670 */
[----:B------:R0:W-:Y:S01]  /*db90*/  @!P2 STG.E.U8 desc[UR56][R26.64+0xc0], R11 ;  /* 0x0000c00b1a00a986 */ /* 0x0001e2000c101138 */
[C---:B------:R-:W-:Y:S02]  /*dba0*/  ISETP.LT.OR P2, PT, R35.reuse, 0x1, !P4 ;  /* 0x000000012300780c */ /* 0x040fe40006741670 */
[----:B------:R-:W-:Y:S01]  /*dbb0*/  ISETP.LT.OR P5, PT, R35, 0x9, !P4 ;  /* 0x000000092300780c */ /* 0x000fe200067a1670 */
[----:B------:R1:W-:Y:S01]  /*dbc0*/  @!P1 STG.E.U8 desc[UR56][R26.64+0xc1], R7 ;  /* 0x0000c1071a009986 */ /* 0x0003e2000c101138 */
[----:B------:R-:W-:-:S02]  /*dbd0*/  ISETP.GE.AND P1, PT, R36, 0xd1, PT ;  /* 0x000000d12400780c */ /* 0x000fc40003f26270 */
[----:B------:R-:W-:Y:S01]  /*dbe0*/  F2FP.SATFINITE.E4M3.F32.PACK_AB_MERGE_C R5, RZ, R5, RZ ;  /* 0x00000005ff05723e */ /* 0x000fe200048070ff */
[----:B------:R-:W-:Y:S01]  /*dbf0*/  @!P6 STG.E.U8 desc[UR56][R24.64+0xc8], R15 ;  /* 0x0000c80f1800e986 */ /* 0x000fe2000c101138 */
[----:B------:R-:W-:Y:S02]  /*dc00*/  ISETP.LT.OR P6, PT, R35, 0x1, !P1 ;  /* 0x000000012300780c */ /* 0x000fe40004fc1670 */
[----:B------:R-:W-:Y:S02]  /*dc10*/  F2FP.SATFINITE.E4M3.F32.PACK_AB_MERGE_C R3, RZ, R3, RZ ;  /* 0x00000003ff03723e */ /* 0x000fe400048070ff */
[----:B0-----:R-:W-:Y:S01]  /*dc20*/  F2FP.SATFINITE.E4M3.F32.PACK_AB_MERGE_C R11, RZ, R0, RZ ;  /* 0x00000000ff0b723e */ /* 0x001fe200048070ff */
[----:B------:R-:W-:Y:S01]  /*dc30*/  FMUL R0, R222, UR5 ;  /* 0x00000005de007c20 */ /* 0x000fe20008400000 */
[----:B------:R0:W-:Y:S01]  /*dc40*/  @!P2 STG.E.U8 desc[UR56][R24.64+0xc9], R5 ;  /* 0x0000c9051800a986 */ /* 0x0001e2000c101138 */
[----:B-1----:R-:W-:Y:S02]  /*dc50*/  F2FP.SATFINITE.E4M3.F32.PACK_AB_MERGE_C R7, RZ, R4, RZ ;  /* 0x00000004ff07723e */ /* 0x002fe400048070ff */
[----:B------:R-:W-:Y:S01]  /*dc60*/  F2FP.SATFINITE.E4M3.F32.PACK_AB_MERGE_C R9, RZ, R2, RZ ;  /* 0x00000002ff09723e */ /* 0x000fe200048070ff */
[----:B--2---:R-:W-:Y:S01]  /*dc70*/  FMUL R2, R223, UR5 ;  /* 0x00000005df027c20 */ /* 0x004fe20008400000 */
[----:B------:R-:W-:Y:S01]  /*dc80*/  @!P5 STG.E.U8 desc[UR56][R26.64+0xc9], R3 ;  /* 0x0000c9031a00d986 */ /* 0x000fe2000c101138 */
[----:B------:R-:W-:-:S02]  /*dc90*/  ISETP.GE.AND P4, PT, R36, 0xd2, PT ;  /* 0x000000d22400780c */ /* 0x000fc40003f86270 */
[C---:B------:R-:W-:Y:S01]  /*dca0*/  ISETP.LT.OR P1, PT, R35.reuse, 0x9, !P1 ;  /* 0x000000092300780c */ /* 0x040fe20004f21670 */
[----:B------:R1:W-:Y:S01]  /*dcb0*/  @!P0 STG.E.U8 desc[UR56][R26.64+0xc8], R7 ;  /* 0x0000c8071a008986 */ /* 0x0003e2000c101138 */
[----:B------:R-:W-:-:S03]  /*dcc0*/  ISETP.LT.OR P2, PT, R35, 0x1, !P4 ;  /* 0x000000012300780c */ /* 0x000fc60006741670 */
[----:B------:R-:W2:Y:S01]  /*dcd0*/  LDL.LU R223, [R1+0x20] ;  /* 0x0000200001df7983 */ /* 0x000ea20000300800 */
[----:B0-----:R-:W-:Y:S02]  /*dce0*/  F2FP.SATFINITE.E4M3.F32.PACK_AB_MERGE_C R5, RZ, R2, RZ ;  /* 0x00000002ff05723e */ /* 0x001fe400048070ff */
[----:B------:R-:W-:Y:S01]  /*dcf0*/  ISETP.LT.OR P5, PT, R35, 0x9, !P4 ;  /* 0x000000092300780c */ /* 0x000fe200067a1670 */
[----:B------:R0:W-:Y:S01]  /*dd00*/  @!P6 STG.E.U8 desc[UR56][R24.64+0xd0], R9 ;  /* 0x0000d0091800e986 */ /* 0x0001e2000c101138 */
[----:B-1----:R-:W-:Y:S01]  /*dd10*/  F2FP.SATFINITE.E4M3.F32.PACK_AB_MERGE_C R7, RZ, R0, RZ ;  /* 0x00000000ff07723e */ /* 0x002fe200048070ff */
[----:B------:R-:W-:Y:S01]  /*dd20*/  FMUL R0, R225, UR5 ;  /* 0x00000005e1007c20 */ /* 0x000fe20008400000 */
[----:B---3--:R-:W-:Y:S01]  /*dd30*/  FMUL R3, R224, UR5 ;  /* 0x00000005e0037c20 */ /* 0x008fe20008400000 */
[----:B------:R-:W3:Y:S01]  /*dd40*/  LDL.LU R222, [R1+0x24] ;  /* 0x0000240001de7983 */ /* 0x000ee20000300800 */
[----:B------:R-:W-:Y:S01]  /*dd50*/  FMUL R2, R227, UR5 ;  /* 0x00000005e3027c20 */ /* 0x000fe20008400000 */
[----:B------:R-:W-:-:S02]  /*dd60*/  ISETP.GE.AND P0, PT, R36, 0xd9, PT ;  /* 0x000000d92400780c */ /* 0x000fc40003f06270 */
[----:B------:R-:W4:Y:S01]  /*dd70*/  LDL.LU R224, [R1+0x2c] ;  /* 0x00002c0001e07983 */ /* 0x000f220000300800 */
[----:B0-----:R-:W-:Y:S01]  /*dd80*/  F2FP.SATFINITE.E4M3.F32.PACK_AB_MERGE_C R9, RZ, R0, RZ ;  /* 0x00000000ff09723e */ /* 0x001fe200048070ff */
[----:B------:R-:W-:Y:S02]  /*dd90*/  FMUL R0, R226, UR5 ;  /* 0x00000005e2007c20 */ /* 0x000fe40008400000 */
[----:B------:R-:W4:Y:S04]  /*dda0*/  LDL.LU R225, [R1+0x28] ;  /* 0x0000280001e17983 */ /* 0x000f280000300800 */
[----:B------:R-:W4:Y:S04]  /*ddb0*/  LDL.LU R226, [R1+0x30] ;  /* 0x0000300001e27983 */ /* 0x000f280000300800 */
[----:B------:R-:W4:Y:S01]  /*ddc0*/  LDL.LU R227, [R1+0x34] ;  /* 0x0000340001e37983 */ /* 0x000f220000300800 */
[----:B------:R-:W-:-:S03]  /*ddd0*/  ISETP.GE.AND P4, PT, R36, 0xda, PT ;  /* 0x000000da2400780c */ /* 0x000fc60003f86270 */
[----:B------:R-:W-:Y:S01]  /*dde0*/  @!P2 STG.E.U8 desc[UR56][R24.64+0xd1], R11 ;  /* 0x0000d10b1800a986 */ /* 0x000fe2000c101138 */
[C---:B------:R-:W-:Y:S02]  /*ddf0*/  ISETP.LT.OR P2, PT, R35.reuse, 0x1, !P4 ;  /* 0x000000012300780c */ /* 0x040fe40006741670 */
[C---:B------:R-:W-:Y:S01]  /*de00*/  ISETP.LT.OR P6, PT, R35.reuse, 0x1, !P0 ;  /* 0x000000012300780c */ /* 0x040fe200047c1670 */
[----:B------:R0:W-:Y:S01]  /*de10*/  @!P1 STG.E.U8 desc[UR56][R26.64+0xd0], R5 ;  /* 0x0000d0051a009986 */ /* 0x0001e2000c101138 */
[----:B------:R-:W-:Y:S02]  /*de20*/  F2FP.SATFINITE.E4M3.F32.PACK_AB_MERGE_C R3, RZ, R3, RZ ;  /* 0x00000003ff03723e */ /* 0x000fe400048070ff */
[C---:B------:R-:W-:Y:S01]  /*de30*/  ISETP.LT.OR P0, PT, R35.reuse, 0x9, !P0 ;  /* 0x000000092300780c */ /* 0x040fe20004701670 */
[----:B------:R1:W-:Y:S01]  /*de40*/  @!P5 STG.E.U8 desc[UR56][R26.64+0xd1], R7 ;  /* 0x0000d1071a00d986 */ /* 0x0003e2000c101138 */
[----:B------:R-:W-:Y:S02]  /*de50*/  ISETP.LT.OR P1, PT, R35, 0x9, !P4 ;  /* 0x000000092300780c */ /* 0x000fe40006721670 */
[----:B------:R-:W-:-:S03]  /*de60*/  ISETP.GE.AND P4, PT, R36, 0xe2, PT ;  /* 0x000000e22400780c */ /* 0x000fc60003f86270 */
[----:B------:R1:W-:Y:S01]  /*de70*/  @!P2 STG.E.U8 desc[UR56][R24.64+0xd9], R9 ;  /* 0x0000d9091800a986 */ /* 0x0003e2000c101138 */
[----:B------:R-:W-:-:S03]  /*de80*/  ISETP.GE.AND P2, PT, R36, 0xe1, PT ;  /* 0x000000e12400780c */ /* 0x000fc60003f46270 */
[----:B------:R4:W-:Y:S01]  /*de90*/  @!P6 STG.E.U8 desc[UR56][R24.64+0xd8], R3 ;  /* 0x0000d8031800e986 */ /* 0x0009e2000c101138 */
[C---:B------:R-:W-:Y:S02]  /*dea0*/  ISETP.LT.OR P5, PT, R35.reuse, 0x1, !P2 ;  /* 0x000000012300780c */ /* 0x040fe400057a1670 */
[----:B------:R-:W-:Y:S02]  /*deb0*/  ISETP.LT.OR P6, PT, R35, 0x1, !P4 ;  /* 0x000000012300780c */ /* 0x000fe400067c1670 */
[----:B0-----:R-:W-:Y:S02]  /*dec0*/  F2FP.SATFINITE.E4M3.F32.PACK_AB_MERGE_C R5, RZ, R0, RZ ;  /* 0x00000000ff05723e */ /* 0x001fe400048070ff */
[----:B-1----:R-:W-:-:S03]  /*ded0*/  F2FP.SATFINITE.E4M3.F32.PACK_AB_MERGE_C R7, RZ, R2, RZ ;  /* 0x00000002ff07723e */ /* 0x002fc600048070ff */
[----:B------:R-:W-:Y:S01]  /*dee0*/  @!P0 STG.E.U8 desc[UR56][R26.64+0xd8], R5 ;  /* 0x0000d8051a008986 */ /* 0x000fe2000c101138 */
[C---:B------:R-:W-:Y:S02]  /*def0*/  ISETP.LT.OR P0, PT, R35.reuse, 0x9, !P2 ;  /* 0x000000092300780c */ /* 0x040fe40005701670 */
[C---:B------:R-:W-:Y:S01]  /*df00*/  ISETP.GE.AND P2, PT, R36.reuse, 0xe9, PT ;  /* 0x000000e92400780c */ /* 0x040fe20003f46270 */
[----:B------:R0:W-:Y:S01]  /*df10*/  @!P1 STG.E.U8 desc[UR56][R26.64+0xd9], R7 ;  /* 0x0000d9071a009986 */ /* 0x0001e2000c101138 */
[----:B------:R-:W-:Y:S02]  /*df20*/  ISETP.GE.AND P1, PT, R36, 0xea, PT ;  /* 0x000000ea2400780c */ /* 0x000fe40003f26270 */
[----:B------:R-:W-:Y:S01]  /*df30*/  ISETP.LT.OR P4, PT, R35, 0x9, !P4 ;  /* 0x000000092300780c */ /* 0x000fe20006781670 */
[----:B------:R-:W-:-:S05]  /*df40*/  FMUL R0, R220, UR5 ;  /* 0x00000005dc007c20 */ /* 0x000fca0008400000 */
[----:B------:R-:W-:-:S05]  /*df50*/  F2FP.SATFINITE.E4M3.F32.PACK_AB_MERGE_C R9, RZ, R0, RZ ;  /* 0x00000000ff09723e */ /* 0x000fca00048070ff */
[----:B------:R1:W-:Y:S01]  /*df60*/  @!P5 STG.E.U8 desc[UR56][R24.64+0xe0], R9 ;  /* 0x0000e0091800d986 */ /* 0x0003e2000c101138 */
[----:B------:R-:W-:-:S05]  /*df70*/  FMUL R2, R221, UR5 ;  /* 0x00000005dd027c20 */ /* 0x000fca0008400000 */
[----:B------:R-:W-:Y:S02]  /*df80*/  F2FP.SATFINITE.E4M3.F32.PACK_AB_MERGE_C R11, RZ, R2, RZ ;  /* 0x00000002ff0b723e */ /* 0x000fe400048070ff */
[----:B------:R-:W-:-:S03]  /*df90*/  ISETP.LT.OR P5, PT, R35, 0x1, !P2 ;  /* 0x000000012300780c */ /* 0x000fc600057a1670 */
[----:B------:R1:W-:Y:S01]  /*dfa0*/  @!P6 STG.E.U8 desc[UR56][R24.64+0xe1], R11 ;  /* 0x0000e10b1800e986 */ /* 0x0003e2000c101138 */
[C---:B------:R-:W-:Y:S02]  /*dfb0*/  ISETP.LT.OR P6, PT, R35.reuse, 0x1, !P1 ;  /* 0x000000012300780c */ /* 0x040fe40004fc1670 */
[C---:B------:R-:W-:Y:S02]  /*dfc0*/  ISETP.LT.OR P2, PT, R35.reuse, 0x9, !P2 ;  /* 0x000000092300780c */ /* 0x040fe40005741670 */
[----:B------:R-:W-:Y:S01]  /*dfd0*/  ISETP.LT.OR P1, PT, R35, 0x9, !P1 ;  /* 0x000000092300780c */ /* 0x000fe20004f21670 */
[----:B--2---:R-:W-:-:S05]  /*dfe0*/  FMUL R0, R223, UR5 ;  /* 0x00000005df007c20 */ /* 0x004fca0008400000 */
[----:B------:R-:W-:Y:S01]  /*dff0*/  F2FP.SATFINITE.E4M3.F32.PACK_AB_MERGE_C R13, RZ, R0, RZ ;  /* 0x00000000ff0d723e */ /* 0x000fe200048070ff */
[----:B---3--:R-:W-:Y:S01]  /*e000*/  FMUL R0, R222, UR5 ;  /* 0x00000005de007c20 */ /* 0x008fe20008400000 */
[----:B----4-:R-:W-:Y:S01]  /*e010*/  FMUL R3, R224, UR5 ;  /* 0x00000005e0037c20 */ /* 0x010fe20008400000 */
[----:B------:R-:W-:-:S03]  /*e020*/  FMUL R2, R225, UR5 ;  /* 0x00000005e1027c20 */ /* 0x000fc60008400000 */
[----:B0-----:R-:W-:Y:S01]  /*e030*/  F2FP.SATFINITE.E4M3.F32.PACK_AB_MERGE_C R7, RZ, R0, RZ ;  /* 0x00000000ff07723e */ /* 0x001fe200048070ff */
[----:B------:R-:W-:Y:S01]  /*e040*/  FMUL R4, R226, UR5 ;  /* 0x00000005e2047c20 */ /* 0x000fe20008400000 */
[----:B-1----:R-:W-:Y:S01]  /*e050*/  F2FP.SATFINITE.E4M3.F32.PACK_AB_MERGE_C R9, RZ, R3, RZ ;  /* 0x00000003ff09723e */ /* 0x002fe200048070ff */
[----:B------:R-:W-:Y:S01]  /*e060*/  FMUL R5, R227, UR5 ;  /* 0x00000005e3057c20 */ /* 0x000fe20008400000 */
[----:B------:R-:W-:Y:S02]  /*e070*/  F2FP.SATFINITE.E4M3.F32.PACK_AB_MERGE_C R3, RZ, R2, RZ ;  /* 0x00000002ff03723e */ /* 0x000fe400048070ff */
[----:B------:R-:W-:Y:S02]  /*e080*/  F2FP.SATFINITE.E4M3.F32.PACK_AB_MERGE_C R11, RZ, R4, RZ ;  /* 0x00000004ff0b723e */ /* 0x000fe400048070ff */
[----:B------:R-:W-:Y:S01]  /*e090*/  F2FP.SATFINITE.E4M3.F32.PACK_AB_MERGE_C R5, RZ, R5, RZ ;  /* 0x00000005ff05723e */ /* 0x000fe200048070ff */
[----:B------:R0:W-:Y:S04]  /*e0a0*/  @!P0 STG.E.U8 desc[UR56][R26.64+0xe0], R13 ;  /* 0x0000e00d1a008986 */ /* 0x0001e8000c101138 */
[----:B------:R0:W-:Y:S04]  /*e0b0*/  @!P4 STG.E.U8 desc[UR56][R26.64+0xe1], R7 ;  /* 0x0000e1071a00c986 */ /* 0x0001e8000c101138 */
[----:B------:R0:W-:Y:S04]  /*e0c0*/  @!P6 STG.E.U8 desc[UR56][R24.64+0xe9], R9 ;  /* 0x0000e9091800e986 */ /* 0x0001e8000c101138 */
[----:B------:R0:W-:Y:S04]  /*e0d0*/  @!P5 STG.E.U8 desc[UR56][R24.64+0xe8], R3 ;  /* 0x0000e8031800d986 */ /* 0x0001e8000c101138 */
[----:B------:R0:W-:Y:S04]  /*e0e0*/  @!P2 STG.E.U8 desc[UR56][R26.64+0xe8], R11 ;  /* 0x0000e80b1a00a986 */ /* 0x0001e8000c101138 */
[----:B------:R0:W-:Y:S02]  /*e0f0*/  @!P1 STG.E.U8 desc[UR56][R26.64+0xe9], R5 ;  /* 0x0000e9051a009986 */ /* 0x0001e4000c101138 */
.L_x_274:
[----:B------:R-:W-:Y:S05]  /*e100*/  BSYNC B0 ;  /* 0x0000000000007941 */ /* 0x000fea0003800000 */
.L_x_32:
[----:B0----5:R-:W2:Y:S04]  /*e110*/  LDL.LU R3, [R1+0x40] ;  /* 0x0000400001037983 */ /* 0x021ea80000300800 */
[----:B------:R-:W2:Y:S01]  /*e120*/  LDL.LU R2, [R1+0x44] ;  /* 0x0000440001027983 */ /* 0x000ea20000300800 */
[----:B------:R-:W-:Y:S01]  /*e130*/  ULDC UR8, c[0x0][0xc] ;  /* 0x0000030000087ab9 */ /* 0x000fe20000000800 */
[----:B------:R-:W-:Y:S01]  /*e140*/  ULDC UR9, c[0x0][0x10] ;  /* 0x0000040000097ab9 */ /* 0x000fe20000000800 */
[----:B------:R-:W2:Y:S01]  /*e150*/  LDC R5, c[0x0][0x14] ;  /* 0x00000500ff057b82 */ /* 0x000ea20000000800 */
[----:B------:R-:W-:Y:S01]  /*e160*/  UIMAD.WIDE.U32 UR8, UR8, UR9, URZ ;  /* 0x00000009080872a5 */ /* 0x000fe2000f8e003f */
[----:B------:R-:W-:Y:S01]  /*e170*/  PRMT R0, RZ, 0x7610, R0 ;  /* 0x00007610ff007816 */ /* 0x000fe20000000000 */
[----:B------:R-:W-:-:S04]  /*e180*/  UMOV UR4, 0xffffffff ;  /* 0xffffffff00047882 */ /* 0x000fc80000000000 */
[----:B--2---:R-:W-:-:S04]  /*e190*/  IMAD.WIDE.U32 R2, R5, UR8, R2 ;  /* 0x0000000805027c25 */ /* 0x004fc8000f8e0002 */
[----:B------:R-:W-:Y:S01]  /*e1a0*/  IMAD R5, R5, UR9, RZ ;  /* 0x0000000905057c24 */ /* 0x000fe2000f8e02ff */
[----:B------:R-:W-:Y:S01]  /*e1b0*/  ULDC.64 UR8, c[0x0][0x650] ;  /* 0x0001940000087ab9 */ /* 0x000fe20000000a00 */
[----:B------:R-:W-:Y:S01]  /*e1c0*/  IMAD.MOV.U32 R19, RZ, RZ, R2 ;  /* 0x000000ffff137224 */ /* 0x000fe200078e0002 */
[----:B------:R-:W-:Y:S01]  /*e1d0*/  ISETP.GE.U32.AND P0, PT, R2, UR8, PT ;  /* 0x0000000802007c0c */ /* 0x000fe2000bf06070 */
[----:B------:R-:W-:Y:S02]  /*e1e0*/  IMAD.IADD R22, R3, 0x1, R5 ;  /* 0x0000000103167824 */ /* 0x000fe400078e0205 */
[----:B------:R-:W-:Y:S02]  /*e1f0*/  IMAD.MOV.U32 R3, RZ, RZ, -0x1 ;  /* 0xffffffffff037424 */ /* 0x000fe400078e00ff */
[----:B------:R-:W-:Y:S01]  /*e200*/  IMAD.U32 R2, RZ, RZ, UR4 ;  /* 0x00000004ff027e24 */ /* 0x000fe2000f8e00ff */
[----:B------:R0:W-:Y:S01]  /*e210*/  STL [R1+0x40], R22 ;  /* 0x0000401601007387 */ /* 0x0001e20000100800 */
[----:B------:R-:W-:-:S03]  /*e220*/  ISETP.GE.U32.AND.EX P0, PT, R22, UR9, PT, P0 ;  /* 0x0000000916007c0c */ /* 0x000fc6000bf06100 */
[----:B------:R0:W-:Y:S04]  /*e230*/  STL [R1+0x54], R3 ;  /* 0x0000540301007387 */ /* 0x0001e80000100800 */
[----:B------:R0:W-:Y:S04]  /*e240*/  STL [R1+0x44], R19 ;  /* 0x0000441301007387 */ /* 0x0001e80000100800 */
[----:B------:R0:W-:Y:S02]  /*e250*/  STL [R1+0x4c], R2 ;  /* 0x00004c0201007387 */ /* 0x0001e40000100800 */
[----:B------:R-:W-:Y:S05]  /*e260*/  @P0 BRA `(.L_x_275) ;  /* 0x0000000400740947 */ /* 0x000fea0003800000 */
[----:B------:R-:W2:Y:S01]  /*e270*/  S2R R14, SR_CTAID.X ;  /* 0x00000000000e7919 */ /* 0x000ea20000002500 */
[----:B------:R-:W5:Y:S01]  /*e280*/  LDC.64 R8, c[0x0][0x628] ;  /* 0x00018a00ff087b82 */ /* 0x000f620000000a00 */
[----:B------:R-:W-:Y:S01]  /*e290*/  ULDC UR4, c[0x0][0x150] ;  /* 0x0000540000047ab9 */ /* 0x000fe20000000800 */
[----:B------:R-:W-:Y:S01]  /*e2a0*/  IMAD.MOV.U32 R6, RZ, RZ, R19 ;  /* 0x000000ffff067224 */ /* 0x000fe200078e0013 */
[----:B------:R-:W0:Y:S01]  /*e2b0*/  S2R R16, SR_CTAID.Y ;  /* 0x0000000000107919 */ /* 0x000e220000002600 */
[----:B------:R-:W-:-:S04]  /*e2c0*/  IMAD.MOV.U32 R7, RZ, RZ, R22 ;  /* 0x000000ffff077224 */ /* 0x000fc800078e0016 */
[----:B------:R-:W0:Y:S08]  /*e2d0*/  LDC R17, c[0x0][0x144] ;  /* 0x00005100ff117b82 */ /* 0x000e300000000800 */
[----:B------:R-:W0:Y:S08]  /*e2e0*/  LDC R10, c[0x0][0x630] ;  /* 0x00018c00ff0a7b82 */ /* 0x000e300000000800 */
[----:B------:R-:W0:Y:S01]  /*e2f0*/  LDC.64 R12, c[0x0][0x620] ;  /* 0x00018800ff0c7b82 */ /* 0x000e220000000a00 */
[----:B-----5:R-:W-:-:S04]  /*e300*/  ISETP.NE.U32.AND P0, PT, R8, RZ, PT ;  /* 0x000000ff0800720c */ /* 0x020fc80003f05070 */
[----:B------:R-:W-:Y:S02]  /*e310*/  ISETP.NE.AND.EX P0, PT, R9, RZ, PT, P0 ;  /* 0x000000ff0900720c */ /* 0x000fe40003f05300 */
[----:B--2---:R-:W-:-:S05]  /*e320*/  I2FP.F32.U32 R0, R14 ;  /* 0x0000000e00007245 */ /* 0x004fca0000201000 */
[----:B------:R-:W-:-:S04]  /*e330*/  FMUL R0, R0, UR4 ;  /* 0x0000000400007c20 */ /* 0x000fc80008400000 */
[----:B------:R2:W0:Y:S02]  /*e340*/  F2I.U32.TRUNC.NTZ R15, R0 ;  /* 0x00000000000f7305 */ /* 0x000424000020f000 */
[----:B------:R-:W-:Y:S05]  /*e350*/  @!P0 BRA `(.L_x_276) ;  /* 0x0000000000288947 */ /* 0x000fea0003800000 */
[----:B--2---:R-:W2:Y:S02]  /*e360*/  LDC R0, c[0x0][0x634] ;  /* 0x00018d00ff007b82 */ /* 0x004ea40000000800 */
[----:B--2---:R-:W-:-:S05]  /*e370*/  IADD3 R7, P0, R19, R0, RZ ;  /* 0x0000000013077210 */ /* 0x004fca0007f1e0ff */
[----:B------:R-:W-:-:S04]  /*e380*/  IMAD.X R11, RZ, RZ, R22, P0 ;  /* 0x000000ffff0b7224 */ /* 0x000fc800000e0616 */
[----:B0-----:R-:W-:-:S04]  /*e390*/  IMAD.WIDE.U32 R2, R11, R8, RZ ;  /* 0x000000080b027225 */ /* 0x001fc800078e00ff */
[----:B------:R-:W-:-:S04]  /*e3a0*/  IMAD.WIDE.U32 R4, P0, R7, R9, R2 ;  /* 0x0000000907047225 */ /* 0x000fc80007800002 */
[----:B------:R-:W-:-:S04]  /*e3b0*/  IMAD.WIDE.U32 R2, R7, R8, RZ ;  /* 0x0000000807027225 */ /* 0x000fc800078e00ff */
[----:B------:R-:W-:Y:S01]  /*e3c0*/  IMAD.X R7, RZ, RZ, RZ, P0 ;  /* 0x000000ffff077224 */ /* 0x000fe200000e06ff */
[----:B------:R-:W-:Y:S01]  /*e3d0*/  IADD3 RZ, P0, R3, R4, RZ ;  /* 0x0000000403ff7210 */ /* 0x000fe20007f1e0ff */
[----:B------:R-:W-:-:S04]  /*e3e0*/  IMAD.MOV.U32 R6, RZ, RZ, R5 ;  /* 0x000000ffff067224 */ /* 0x000fc800078e0005 */
[----:B------:R-:W-:-:S08]  /*e3f0*/  IMAD.WIDE.U32.X R6, R11, R9, R6, P0 ;  /* 0x000000090b067225 */ /* 0x000fd000000e0406 */
.L_x_276:
[-CC-:B0-----:R-:W-:Y:S01]  /*e400*/  SHF.R.U64 R24, R6, R10.reuse, R7.reuse ;  /* 0x0000000a06187219 */ /* 0x181fe20000001207 */
[----:B------:R-:W0:Y:S01]  /*e410*/  LDC.64 R20, c[0x0][0x640] ;  /* 0x00019000ff147b82 */ /* 0x000e220000000a00 */
[----:B--2---:R-:W-:Y:S01]  /*e420*/  SHF.R.U32.HI R0, RZ, R10, R7 ;  /* 0x0000000aff007219 */ /* 0x004fe20000011607 */
[----:B------:R-:W-:Y:S01]  /*e430*/  IMAD.MOV.U32 R2, RZ, RZ, R19 ;  /* 0x000000ffff027224 */ /* 0x000fe200078e0013 */
[----:B------:R-:W-:Y:S01]  /*e440*/  IADD3 R5, P0, RZ, -R24, RZ ;  /* 0x80000018ff057210 */ /* 0x000fe20007f1e0ff */
[----:B------:R-:W-:Y:S01]  /*e450*/  IMAD.MOV R15, RZ, RZ, -R15 ;  /* 0x000000ffff0f7224 */ /* 0x000fe200078e0a0f */
[----:B------:R-:W-:Y:S01]  /*e460*/  ULDC UR4, c[0x0][0x154] ;  /* 0x0000550000047ab9 */ /* 0x000fe20000000800 */
[----:B------:R-:W-:Y:S02]  /*e470*/  IMAD.MOV.U32 R7, RZ, RZ, 0x1 ;  /* 0x00000001ff077424 */ /* 0x000fe400078e00ff */
[----:B------:R-:W2:Y:S01]  /*e480*/  LDC R4, c[0x0][0x618] ;  /* 0x00018600ff047b82 */ /* 0x000ea20000000800 */
[----:B------:R-:W-:-:S02]  /*e490*/  IMAD.X R3, RZ, RZ, ~R0, P0 ;  /* 0x000000ffff037224 */ /* 0x000fc400000e0e00 */
[----:B------:R-:W-:Y:S02]  /*e4a0*/  IMAD R15, R17, R15, R14 ;  /* 0x0000000f110f7224 */ /* 0x000fe400078e020e */
[-C--:B------:R-:W-:Y:S02]  /*e4b0*/  IMAD R0, R3, R12.reuse, RZ ;  /* 0x0000000c03007224 */ /* 0x080fe400078e02ff */
[----:B------:R-:W-:Y:S01]  /*e4c0*/  IMAD.MOV.U32 R3, RZ, RZ, R22 ;  /* 0x000000ffff037224 */ /* 0x000fe200078e0016 */
[----:B------:R-:W5:Y:S01]  /*e4d0*/  LDC R6, c[0x0][0x608] ;  /* 0x00018200ff067b82 */ /* 0x000f620000000800 */
[----:B------:R-:W-:-:S04]  /*e4e0*/  IMAD.WIDE.U32 R2, R5, R12, R2 ;  /* 0x0000000c05027225 */ /* 0x000fc800078e0002 */
[----:B------:R-:W-:-:S03]  /*e4f0*/  IMAD R5, R5, R13, R0 ;  /* 0x0000000d05057224 */ /* 0x000fc600078e0200 */
[----:B------:R-:W1:Y:S01]  /*e500*/  LDC R18, c[0x0][0x658] ;  /* 0x00019600ff127b82 */ /* 0x000e620000000800 */
[----:B------:R-:W-:Y:S01]  /*e510*/  I2FP.F32.U32 R0, R16 ;  /* 0x0000001000007245 */ /* 0x000fe20000201000 */
[----:B------:R-:W-:Y:S01]  /*e520*/  IMAD.IADD R3, R3, 0x1, R5 ;  /* 0x0000000103037824 */ /* 0x000fe200078e0205 */
[----:B0-----:R-:W-:Y:S01]  /*e530*/  ISETP.NE.U32.AND P0, PT, R20, RZ, PT ;  /* 0x000000ff1400720c */ /* 0x001fe20003f05070 */
[----:B------:R-:W-:Y:S02]  /*e540*/  IMAD.MOV.U32 R5, RZ, RZ, -0x1 ;  /* 0xffffffffff057424 */ /* 0x000fe400078e00ff */
[----:B------:R-:W-:Y:S02]  /*e550*/  FMUL R0, R0, UR4 ;  /* 0x0000000400007c20 */ /* 0x000fe40008400000 */
[----:B------:R-:W0:Y:S01]  /*e560*/  LDC R13, c[0x0][0x148] ;  /* 0x00005200ff0d7b82 */ /* 0x000e220000000800 */
[----:B--2---:R-:W-:Y:S01]  /*e570*/  SHF.R.U64 R10, R2, R4, R3 ;  /* 0x00000004020a7219 */ /* 0x004fe20000001203 */
[----:B------:R2:W0:Y:S01]  /*e580*/  F2I.U32.TRUNC.NTZ R12, R0 ;  /* 0x00000000000c7305 */ /* 0x000422000020f000 */
[----:B------:R-:W-:-:S02]  /*e590*/  ISETP.NE.AND.EX P0, PT, R21, RZ, PT, P0 ;  /* 0x000000ff1500720c */ /* 0x000fc40003f05300 */
[----:B------:R-:W-:-:S03]  /*e5a0*/  SHF.R.U32.HI R3, RZ, R4, R3 ;  /* 0x00000004ff037219 */ /* 0x000fc60000011603 */
[----:B------:R-:W0:Y:S01]  /*e5b0*/  LDC R14, c[0x0][0x600] ;  /* 0x00018000ff0e7b82 */ /* 0x000e220000000800 */
[-CC-:B-----5:R-:W-:Y:S02]  /*e5c0*/  SHF.R.U64 R8, R10, R6.reuse, R3.reuse ;  /* 0x000000060a087219 */ /* 0x1a0fe40000001203 */
[----:B------:R-:W-:-:S05]  /*e5d0*/  SHF.R.U32.HI R3, RZ, R6, R3 ;  /* 0x00000006ff037219 */ /* 0x000fca0000011603 */
[----:B------:R-:W0:Y:S01]  /*e5e0*/  LDC R19, c[0x0][0x648] ;  /* 0x00019200ff137b82 */ /* 0x000e220000000800 */
[-CC-:B-1----:R-:W-:Y:S02]  /*e5f0*/  SHF.R.U64 R11, R8, R18.reuse, R3.reuse ;  /* 0x00000012080b7219 */ /* 0x182fe40000001203 */
[-C--:B------:R-:W-:Y:S02]  /*e600*/  SHF.L.U32 R5, R5, R18.reuse, RZ ;  /* 0x0000001205057219 */ /* 0x080fe400000006ff */
[-C--:B------:R-:W-:Y:S01]  /*e610*/  SHF.R.U32.HI R3, RZ, R18.reuse, R3 ;  /* 0x00000012ff037219 */ /* 0x080fe20000011603 */
[----:B------:R-:W-:Y:S01]  /*e620*/  IMAD.MOV.U32 R2, RZ, RZ, R11 ;  /* 0x000000ffff027224 */ /* 0x000fe200078e000b */
[----:B------:R-:W-:Y:S01]  /*e630*/  SHF.L.U32 R34, R7, R18, RZ ;  /* 0x0000001207227219 */ /* 0x000fe200000006ff */
[----:B------:R-:W1:Y:S01]  /*e640*/  LDC R22, c[0x0][0x638] ;  /* 0x00018e00ff167b82 */ /* 0x000e620000000800 */
[----:B------:R-:W-:-:S07]  /*e650*/  LOP3.LUT R17, RZ, R5, RZ, 0x33, !PT ;  /* 0x00000005ff117212 */ /* 0x000fce00078e33ff */
[----:B------:R-:W0:Y:S01]  /*e660*/  LDC R23, c[0x0][0x610] ;  /* 0x00018400ff177b82 */ /* 0x000e220000000800 */
[----:B--2---:R-:W-:Y:S05]  /*e670*/  @!P0 BRA `(.L_x_277) ;  /* 0x0000000000288947 */ /* 0x004fea0003800000 */
[----:B------:R-:W2:Y:S02]  /*e680*/  LDC R0, c[0x0][0x64c] ;  /* 0x00019300ff007b82 */ /* 0x000ea40000000800 */
[----:B--2---:R-:W-:-:S05]  /*e690*/  IADD3 R7, P0, R11, R0, RZ ;  /* 0x000000000b077210 */ /* 0x004fca0007f1e0ff */
        /* <DEDUP_REMOVED lines=8> */
.L_x_277:
[----:B0-----:R-:W-:Y:S01]  /*e720*/  SHF.R.U64 R0, R2, R19, R3 ;  /* 0x0000001302007219 */ /* 0x001fe20000001203 */
[----:B------:R-:W-:Y:S01]  /*e730*/  VIADD R3, R14, 0xffffffff ;  /* 0xffffffff0e037836 */ /* 0x000fe20000000000 */
[----:B------:R-:W-:Y:S01]  /*e740*/  LOP3.LUT R5, R8, R17, RZ, 0xc0, !PT ;  /* 0x0000001108057212 */ /* 0x000fe200078ec0ff */
[----:B------:R-:W-:Y:S01]  /*e750*/  IMAD.MOV R12, RZ, RZ, -R12 ;  /* 0x000000ffff0c7224 */ /* 0x000fe200078e0a0c */
[----:B------:R-:W-:Y:S01]  /*e760*/  R2UR UR4, R24 ;  /* 0x00000000180472ca */ /* 0x000fe200000e0000 */
[----:B------:R-:W-:Y:S01]  /*e770*/  IMAD.MOV R2, RZ, RZ, -R0 ;  /* 0x000000ffff027224 */ /* 0x000fe200078e0a00 */
[----:B------:R-:W-:Y:S01]  /*e780*/  LOP3.LUT R3, R10, R3, RZ, 0xc0, !PT ;  /* 0x000000030a037212 */ /* 0x000fe200078ec0ff */
[----:B------:R-:W-:Y:S02]  /*e790*/  IMAD R34, R34, R0, R5 ;  /* 0x0000000022227224 */ /* 0x000fe400078e0205 */
[----:B------:R-:W-:Y:S02]  /*e7a0*/  @P3 IMAD R15, R13, R12, R16 ;  /* 0x0000000c0d0f3224 */ /* 0x000fe400078e0210 */
[----:B-1----:R-:W-:-:S02]  /*e7b0*/  IMAD R0, R2, R22, R11 ;  /* 0x0000001602007224 */ /* 0x002fc400078e020b */
[----:B------:R-:W-:Y:S02]  /*e7c0*/  IMAD R34, R34, R23, R15 ;  /* 0x0000001722227224 */ /* 0x000fe400078e020f */
[----:B------:R-:W-:Y:S02]  /*e7d0*/  IMAD R3, R0, R14, R3 ;  /* 0x0000000e00037224 */ /* 0x000fe400078e0203 */
[----:B------:R-:W-:Y:S02]  /*e7e0*/  IMAD.U32 R4, RZ, RZ, UR4 ;  /* 0x00000004ff047e24 */ /* 0x000fe4000f8e00ff */
[----:B------:R-:W-:Y:S01]  /*e7f0*/  IMAD.MOV.U32 R0, RZ, RZ, 0x1 ;  /* 0x00000001ff007424 */ /* 0x000fe200078e00ff */
[----:B------:R-:W-:Y:S02]  /*e800*/  SEL R2, R3, R34, !P3 ;  /* 0x0000002203027207 */ /* 0x000fe40005800000 */
[----:B------:R2:W-:Y:S01]  /*e810*/  STL [R1+0x4c], R4 ;  /* 0x00004c0401007387 */ /* 0x0005e20000100800 */
[----:B------:R-:W-:-:S03]  /*e820*/  SEL R34, R34, R3, !P3 ;  /* 0x0000000322227207 */ /* 0x000fc60005800000 */
[----:B------:R2:W-:Y:S04]  /*e830*/  STL [R1+0x54], R2 ;  /* 0x0000540201007387 */ /* 0x0005e80000100800 */
.L_x_275:
[----:B------:R0:W-:Y:S01]  /*e840*/  STL [R1+0x58], R34 ;  /* 0x0000582201007387 */ /* 0x0001e20000100800 */
[----:B------:R-:W-:-:S13]  /*e850*/  LOP3.LUT P0, RZ, R0, 0xff, RZ, 0xc0, !PT ;  /* 0x000000ff00ff7812 */ /* 0x000fda000780c0ff */
[----:B0-----:R-:W-:Y:S05]  /*e860*/  @P0 BRA `(.L_x_278) ;  /* 0xffffff2800a80947 */ /* 0x001fea000383ffff */
[----:B------:R-:W-:Y:S05]  /*e870*/  EXIT ;  /* 0x000000000000794d */ /* 0x000fea0003800000 */
.L_x_4:
[----:B------:R-:W2:Y:S01]  /*e880*/  LDL R16, [R1+0x44] ;  /* 0x0000440001107983 */ /* 0x000ea20000100800 */
[----:B------:R-:W-:-:S03]  /*e890*/  ULDC.64 UR4, c[0x0][0x650] ;  /* 0x0001940000047ab9 */ /* 0x000fc60000000a00 */
[----:B------:R-:W3:Y:S01]  /*e8a0*/  LDL R17, [R1+0x40] ;  /* 0x0000400001117983 */ /* 0x000ee20000100800 */
[----:B------:R-:W-:Y:S01]  /*e8b0*/  PRMT R4, RZ, 0x7610, R4 ;  /* 0x00007610ff047816 */ /* 0x000fe20000000004 */
[----:B------:R-:W-:Y:S02]  /*e8c0*/  IMAD.MOV.U32 R5, RZ, RZ, -0x1 ;  /* 0xffffffffff057424 */ /* 0x000fe400078e00ff */
[----:B------:R-:W-:Y:S02]  /*e8d0*/  IMAD.MOV.U32 R6, RZ, RZ, -0x1 ;  /* 0xffffffffff067424 */ /* 0x000fe400078e00ff */
[----:B------:R-:W-:Y:S01]  /*e8e0*/  IMAD.MOV.U32 R11, RZ, RZ, -0x1 ;  /* 0xffffffffff0b7424 */ /* 0x000fe200078e00ff */
[----:B--2---:R-:W-:-:S04]  /*e8f0*/  ISETP.GE.U32.AND P0, PT, R16, UR4, PT ;  /* 0x0000000410007c0c */ /* 0x004fc8000bf06070 */
[----:B---3--:R-:W-:-:S13]  /*e900*/  ISETP.GE.U32.AND.EX P0, PT, R17, UR5, PT, P0 ;  /* 0x0000000511007c0c */ /* 0x008fda000bf06100 */
[----:B------:R-:W-:Y:S05]  /*e910*/  @P0 BRA `(.L_x_279) ;  /* 0x00000004005c0947 */ /* 0x000fea0003800000 */
[----:B------:R-:W0:Y:S01]  /*e920*/  LDC.64 R10, c[0x0][0x628] ;  /* 0x00018a00ff0a7b82 */ /* 0x000e220000000a00 */
[----:B------:R-:W-:Y:S02]  /*e930*/  IMAD.MOV.U32 R8, RZ, RZ, R16 ;  /* 0x000000ffff087224 */ /* 0x000fe400078e0010 */
[----:B------:R-:W-:-:S05]  /*e940*/  IMAD.MOV.U32 R9, RZ, RZ, R17 ;  /* 0x000000ffff097224 */ /* 0x000fca00078e0011 */
        /* <DEDUP_REMOVED lines=15> */
.L_x_280:
[-CC-:B------:R-:W-:Y:S01]  /*ea40*/  SHF.R.U64 R11, R8, R12.reuse, R9.reuse ;  /* 0x0000000c080b7219 */ /* 0x180fe20000001209 */
[----:B------:R-:W0:Y:S01]  /*ea50*/  LDC.64 R20, c[0x0][0x640] ;  /* 0x00019000ff147b82 */ /* 0x000e220000000a00 */
[----:B------:R-:W-:Y:S01]  /*ea60*/  SHF.R.U32.HI R3, RZ, R12, R9 ;  /* 0x0000000cff037219 */ /* 0x000fe20000011609 */
[----:B------:R-:W-:Y:S01]  /*ea70*/  ULDC UR4, c[0x0][0x150] ;  /* 0x0000540000047ab9 */ /* 0x000fe20000000800 */
[----:B------:R-:W-:Y:S01]  /*ea80*/  IADD3 R7, P0, RZ, -R11, RZ ;  /* 0x8000000bff077210 */ /* 0x000fe20007f1e0ff */
[----:B------:R-:W-:Y:S01]  /*ea90*/  IMAD.MOV.U32 R4, RZ, RZ, R16 ;  /* 0x000000ffff047224 */ /* 0x000fe200078e0010 */
[----:B------:R-:W-:Y:S01]  /*eaa0*/  I2FP.F32.U32 R6, R2 ;  /* 0x0000000200067245 */ /* 0x000fe20000201000 */
[----:B------:R-:W-:Y:S02]  /*eab0*/  IMAD.MOV.U32 R5, RZ, RZ, R17 ;  /* 0x000000ffff057224 */ /* 0x000fe400078e0011 */
[----:B------:R-:W1:Y:S01]  /*eac0*/  LDC R10, c[0x0][0x618] ;  /* 0x00018600ff0a7b82 */ /* 0x000e620000000800 */
[----:B------:R-:W-:-:S02]  /*ead0*/  IMAD.X R3, RZ, RZ, ~R3, P0 ;  /* 0x000000ffff037224 */ /* 0x000fc400000e0e03 */
[----:B------:R-:W-:Y:S01]  /*eae0*/  FMUL R9, R6, UR4 ;  /* 0x0000000406097c20 */ /* 0x000fe20008400000 */
[----:B------:R-:W-:Y:S01]  /*eaf0*/  IMAD.WIDE.U32 R4, R7, R14, R4 ;  /* 0x0000000e07047225 */ /* 0x000fe200078e0004 */
[----:B------:R-:W-:-:S03]  /*eb00*/  ULDC UR4, c[0x0][0x154] ;  /* 0x0000550000047ab9 */ /* 0x000fc60000000800 */
[----:B------:R-:W-:Y:S01]  /*eb10*/  IMAD R6, R3, R14, RZ ;  /* 0x0000000e03067224 */ /* 0x000fe200078e02ff */
[----:B------:R-:W2:Y:S01]  /*eb20*/  LDC R13, c[0x0][0x144] ;  /* 0x00005100ff0d7b82 */ /* 0x000ea20000000800 */
[----:B------:R-:W3:Y:S02]  /*eb30*/  F2I.U32.TRUNC.NTZ R9, R9 ;  /* 0x0000000900097305 */ /* 0x000ee4000020f000 */
[----:B------:R-:W-:Y:S02]  /*eb40*/  IMAD R3, R7, R15, R6 ;  /* 0x0000000f07037224 */ /* 0x000fe400078e0206 */
[----:B------:R-:W-:Y:S02]  /*eb50*/  IMAD.MOV.U32 R6, RZ, RZ, -0x1 ;  /* 0xffffffffff067424 */ /* 0x000fe400078e00ff */
[----:B------:R-:W-:Y:S01]  /*eb60*/  IMAD.IADD R3, R5, 0x1, R3 ;  /* 0x0000000105037824 */ /* 0x000fe200078e0203 */
[----:B------:R-:W4:Y:S01]  /*eb70*/  LDC R12, c[0x0][0x608] ;  /* 0x00018200ff0c7b82 */ /* 0x000f220000000800 */
[----:B------:R-:W-:-:S02]  /*eb80*/  I2FP.F32.U32 R5, R0 ;  /* 0x0000000000057245 */ /* 0x000fc40000201000 */
[----:B0-----:R-:W-:-:S03]  /*eb90*/  ISETP.NE.U32.AND P0, PT, R20, RZ, PT ;  /* 0x000000ff1400720c */ /* 0x001fc60003f05070 */
[----:B------:R-:W-:Y:S01]  /*eba0*/  FMUL R5, R5, UR4 ;  /* 0x0000000405057c20 */ /* 0x000fe20008400000 */
[----:B------:R-:W-:Y:S01]  /*ebb0*/  ISETP.NE.AND.EX P0, PT, R21, RZ, PT, P0 ;  /* 0x000000ff1500720c */ /* 0x000fe20003f05300 */
[----:B------:R-:W0:Y:S01]  /*ebc0*/  LDC R7, c[0x0][0x658] ;  /* 0x00019600ff077b82 */ /* 0x000e220000000800 */
[-C--:B-1----:R-:W-:Y:S01]  /*ebd0*/  SHF.R.U64 R8, R4, R10.reuse, R3 ;  /* 0x0000000a04087219 */ /* 0x082fe20000001203 */
[----:B---3--:R-:W-:Y:S01]  /*ebe0*/  IMAD.MOV R4, RZ, RZ, -R9 ;  /* 0x000000ffff047224 */ /* 0x008fe200078e0a09 */
[----:B------:R-:W-:Y:S02]  /*ebf0*/  SHF.R.U32.HI R3, RZ, R10, R3 ;  /* 0x0000000aff037219 */ /* 0x000fe40000011603 */
[----:B------:R1:W3:Y:S03]  /*ec00*/  F2I.U32.TRUNC.NTZ R10, R5 ;  /* 0x00000005000a7305 */ /* 0x0002e6000020f000 */
[----:B------:R-:W1:Y:S01]  /*ec10*/  LDC R17, c[0x0][0x148] ;  /* 0x00005200ff117b82 */ /* 0x000e620000000800 */
[----:B--2---:R-:W-:-:S02]  /*ec20*/  IMAD R19, R13, R4, R2 ;  /* 0x000000040d137224 */ /* 0x004fc400078e0202 */
[----:B------:R-:W-:-:S05]  /*ec30*/  IMAD.MOV.U32 R4, RZ, RZ, 0x1 ;  /* 0x00000001ff047424 */ /* 0x000fca00078e00ff */
[----:B------:R-:W2:Y:S01]  /*ec40*/  LDC R14, c[0x0][0x600] ;  /* 0x00018000ff0e7b82 */ /* 0x000ea20000000800 */
[-CC-:B----4-:R-:W-:Y:S02]  /*ec50*/  SHF.R.U64 R13, R8, R12.reuse, R3.reuse ;  /* 0x0000000c080d7219 */ /* 0x190fe40000001203 */
[----:B------:R-:W-:-:S05]  /*ec60*/  SHF.R.U32.HI R2, RZ, R12, R3 ;  /* 0x0000000cff027219 */ /* 0x000fca0000011603 */
[----:B------:R-:W4:Y:S01]  /*ec70*/  LDC R16, c[0x0][0x648] ;  /* 0x00019200ff107b82 */ /* 0x000f220000000800 */
[-CC-:B0-----:R-:W-:Y:S02]  /*ec80*/  SHF.R.U64 R15, R13, R7.reuse, R2.reuse ;  /* 0x000000070d0f7219 */ /* 0x181fe40000001202 */
[-C--:B------:R-:W-:Y:S02]  /*ec90*/  SHF.L.U32 R6, R6, R7.reuse, RZ ;  /* 0x0000000706067219 */ /* 0x080fe400000006ff */
[-C--:B------:R-:W-:Y:S01]  /*eca0*/  SHF.R.U32.HI R3, RZ, R7.reuse, R2 ;  /* 0x00000007ff037219 */ /* 0x080fe20000011602 */
[----:B------:R-:W-:Y:S01]  /*ecb0*/  IMAD.MOV.U32 R2, RZ, RZ, R15 ;  /* 0x000000ffff027224 */ /* 0x000fe200078e000f */
[----:B------:R-:W-:Y:S01]  /*ecc0*/  SHF.L.U32 R12, R4, R7, RZ ;  /* 0x00000007040c7219 */ /* 0x000fe200000006ff */
[----:B------:R-:W0:Y:S01]  /*ecd0*/  LDC R18, c[0x0][0x638] ;  /* 0x00018e00ff127b82 */ /* 0x000e220000000800 */
[----:B------:R-:W-:-:S07]  /*ece0*/  LOP3.LUT R22, RZ, R6, RZ, 0x33, !PT ;  /* 0x00000006ff167212 */ /* 0x000fce00078e33ff */
        /* <DEDUP_REMOVED lines=12> */
.L_x_281:
[----:B----4-:R-:W-:Y:S01]  /*edb0*/  SHF.R.U64 R3, R2, R16, R3 ;  /* 0x0000001002037219 */ /* 0x010fe20000001203 */
[----:B--2---:R-:W-:Y:S01]  /*edc0*/  VIADD R5, R14, 0xffffffff ;  /* 0xffffffff0e057836 */ /* 0x004fe20000000000 */
[----:B------:R-:W-:Y:S01]  /*edd0*/  LOP3.LUT R2, R13, R22, RZ, 0xc0, !PT ;  /* 0x000000160d027212 */ /* 0x000fe200078ec0ff */
[----:B------:R-:W-:Y:S02]  /*ede0*/  IMAD.MOV R10, RZ, RZ, -R10 ;  /* 0x000000ffff0a7224 */ /* 0x000fe400078e0a0a */
[----:B------:R-:W-:Y:S02]  /*edf0*/  IMAD.MOV R4, RZ, RZ, -R3 ;  /* 0x000000ffff047224 */ /* 0x000fe400078e0a03 */
[----:B------:R-:W-:Y:S01]  /*ee00*/  IMAD R2, R12, R3, R2 ;  /* 0x000000030c027224 */ /* 0x000fe200078e0202 */
[----:B------:R-:W-:Y:S01]  /*ee10*/  LOP3.LUT R3, R8, R5, RZ, 0xc0, !PT ;  /* 0x0000000508037212 */ /* 0x000fe200078ec0ff */
[----:B------:R-:W-:Y:S02]  /*ee20*/  @P3 IMAD R19, R17, R10, R0 ;  /* 0x0000000a11133224 */ /* 0x000fe400078e0200 */
[----:B0-----:R-:W-:-:S02]  /*ee30*/  IMAD R0, R4, R18, R15 ;  /* 0x0000001204007224 */ /* 0x001fc400078e020f */
[----:B------:R-:W-:Y:S02]  /*ee40*/  IMAD R5, R2, R23, R19 ;  /* 0x0000001702057224 */ /* 0x000fe400078e0213 */
[----:B------:R-:W-:Y:S02]  /*ee50*/  IMAD R0, R0, R14, R3 ;  /* 0x0000000e00007224 */ /* 0x000fe400078e0203 */
[----:B------:R-:W-:-:S03]  /*ee60*/  IMAD.MOV.U32 R4, RZ, RZ, 0x1 ;  /* 0x00000001ff047424 */ /* 0x000fc600078e00ff */
[----:B------:R-:W-:Y:S02]  /*ee70*/  SEL R6, R0, R5, !P3 ;  /* 0x0000000500067207 */ /* 0x000fe40005800000 */
[----:B------:R-:W-:-:S07]  /*ee80*/  SEL R5, R5, R0, !P3 ;  /* 0x0000000005057207 */ /* 0x000fce0005800000 */
.L_x_279:
[----:B------:R-:W-:-:S08]  /*ee90*/  NOP ;  /* 0x0000000000007918 */ /* 0x000fd00000000000 */
[----:B------:R-:W0:-:S00]  /*eea0*/  USETMAXREG.DEALLOC.CTAPOOL 0x28 ;  /* 0x00000028000079c8 */ /* 0x000e0000080e0500 */
[----:B------:R-:W-:-:S13]  /*eeb0*/  ISETP.NE.AND P0, PT, RZ, UR8, PT ;  /* 0x00000008ff007c0c */ /* 0x000fda000bf05270 */
[----:B------:R-:W-:Y:S05]  /*eec0*/  @P0 EXIT ;  /* 0x000000000000094d */ /* 0x000fea0003800000 */
[----:B0-----:R-:W-:Y:S01]  /*eed0*/  LOP3.LUT P0, RZ, R4, 0xff, RZ, 0xc0, !PT ;  /* 0x000000ff04ff7812 */ /* 0x001fe2000780c0ff */
[----:B------:R-:W-:Y:S02]  /*eee0*/  IMAD.MOV.U32 R0, RZ, RZ, 0x1 ;  /* 0x00000001ff007424 */ /* 0x000fe400078e00ff */
[----:B------:R-:W-:-:S10]  /*eef0*/  IMAD.MOV.U32 R8, RZ, RZ, RZ ;  /* 0x000000ffff087224 */ /* 0x000fd400078e00ff */
[----:B------:R-:W-:Y:S05]  /*ef00*/  @!P0 BRA `(.L_x_282) ;  /* 0x0000000c00608947 */ /* 0x000fea0003800000 */
[----:B------:R-:W2:Y:S01]  /*ef10*/  LDL R2, [R1+0x38] ;  /* 0x0000380001027983 */ /* 0x000ea20000100800 */
[----:B------:R-:W-:Y:S01]  /*ef20*/  ULDC UR4, c[0x0][0x28c] ;  /* 0x0000a30000047ab9 */ /* 0x000fe20000000800 */
[----:B------:R-:W-:Y:S01]  /*ef30*/  ULDC UR6, c[0x0][0x658] ;  /* 0x0001960000067ab9 */ /* 0x000fe20000000800 */
[----:B------:R-:W-:Y:S01]  /*ef40*/  UMOV UR7, 0xffffffff ;  /* 0xffffffff00077882 */ /* 0x000fe20000000000 */
[----:B------:R-:W-:Y:S01]  /*ef50*/  ULDC UR5, c[0x0][0x600] ;  /* 0x0001800000057ab9 */ /* 0x000fe20000000800 */
[----:B------:R-:W-:Y:S01]  /*ef60*/  UMOV UR9, 0x1 ;  /* 0x0000000100097882 */ /* 0x000fe20000000000 */
[----:B------:R-:W-:Y:S01]  /*ef70*/  USHF.L.U32 UR7, UR7, UR6, URZ ;  /* 0x0000000607077299 */ /* 0x000fe2000800063f */
[----:B------:R-:W-:Y:S01]  /*ef80*/  BSSY B0, `(.L_x_282) ;  /* 0x00000d0000007945 */ /* 0x000fe20003800000 */
[----:B------:R-:W-:Y:S01]  /*ef90*/  ULDC UR8, c[0x0][0xc] ;  /* 0x0000030000087ab9 */ /* 0x000fe20000000800 */
[----:B------:R-:W-:Y:S01]  /*efa0*/  IMAD.MOV.U32 R9, RZ, RZ, 0x1 ;  /* 0x00000001ff097424 */ /* 0x000fe200078e00ff */
[----:B------:R-:W-:Y:S01]  /*efb0*/  ULDC.64 UR24, c[0x0][0x198] ;  /* 0x0000660000187ab9 */ /* 0x000fe20000000a00 */
[----:B------:R-:W-:-:S02]  /*efc0*/  IMAD.MOV.U32 R0, RZ, RZ, 0x1 ;  /* 0x00000001ff007424 */ /* 0x000fc400078e00ff */
[----:B------:R-:W-:Y:S01]  /*efd0*/  IMAD.MOV.U32 R8, RZ, RZ, RZ ;  /* 0x000000ffff087224 */ /* 0x000fe200078e00ff */
[----:B--2---:R-:W-:Y:S02]  /*efe0*/  R2UR UR10, R2 ;  /* 0x00000000020a72ca */ /* 0x004fe400000e0000 */
[----:B------:R-:W0:Y:S11]  /*eff0*/  S2R R2, SR_TID.X ;  /* 0x0000000000027919 */ /* 0x000e360000002100 */
[----:B------:R-:W-:-:S02]  /*f000*/  ULOP3.LUT UR21, UR10, 0x2, URZ, 0xfc, !UPT ;  /* 0x000000020a157892 */ /* 0x000fc4000f8efc3f */
[----:B------:R-:W-:Y:S02]  /*f010*/  UIADD3 UR10, UR4, 0x1f, URZ ;  /* 0x0000001f040a7890 */ /* 0x000fe4000fffe03f */
[----:B------:R-:W-:Y:S02]  /*f020*/  UIADD3 UR4, UR5, -0x1, URZ ;  /* 0xffffffff05047890 */ /* 0x000fe4000fffe03f */
[----:B------:R-:W-:Y:S02]  /*f030*/  USHF.R.S32.HI UR11, URZ, 0x1f, UR10 ;  /* 0x0000001f3f0b7899 */ /* 0x000fe4000801140a */
[----:B------:R-:W-:Y:S02]  /*f040*/  USHF.L.U32 UR5, UR9, UR6, URZ ;  /* 0x0000000609057299 */ /* 0x000fe4000800063f */
[----:B------:R-:W-:Y:S01]  /*f050*/  ULEA.HI UR11, UR11, UR10, URZ, 0x5 ;  /* 0x0000000a0b0b7291 */ /* 0x000fe2000f8f283f */
[----:B------:R-:W-:Y:S01]  /*f060*/  ULDC UR9, c[0x0][0x10] ;  /* 0x0000040000097ab9 */ /* 0x000fe20000000800 */
[----:B------:R-:W-:-:S02]  /*f070*/  ULOP3.LUT UR6, URZ, UR7, URZ, 0x33, !UPT ;  /* 0x000000073f067292 */ /* 0x000fc4000f8e333f */
[----:B------:R-:W-:Y:S01]  /*f080*/  UIMAD.WIDE.U32 UR8, UR8, UR9, URZ ;  /* 0x00000009080872a5 */ /* 0x000fe2000f8e003f */
[----:B------:R-:W-:Y:S01]  /*f090*/  ULDC UR7, c[0x0][0x14] ;  /* 0x0000050000077ab9 */ /* 0x000fe20000000800 */
[----:B------:R-:W-:Y:S02]  /*f0a0*/  USHF.R.S32.HI UR19, URZ, 0x5, UR11 ;  /* 0x000000053f137899 */ /* 0x000fe4000801140b */
[----:B------:R-:W-:Y:S01]  /*f0b0*/  UIMAD.WIDE.U32 UR22, UR8, UR7, URZ ;  /* 0x00000007081672a5 */ /* 0x000fe2000f8e003f */
[C---:B0-----:R-:W-:Y:S01]  /*f0c0*/  LOP3.LUT P2, RZ, R2.reuse, 0x7f, RZ, 0xc0, !PT ;  /* 0x0000007f02ff7812 */ /* 0x041fe2000784c0ff */
[----:B------:R-:W-:Y:S01]  /*f0d0*/  UIMAD UR13, UR9, UR7, URZ ;  /* 0x00000007090d72a4 */ /* 0x000fe2000f8e023f */
[----:B------:R-:W-:Y:S01]  /*f0e0*/  LOP3.LUT P0, RZ, R2, 0x1f, RZ, 0xc0, !PT ;  /* 0x0000001f02ff7812 */ /* 0x000fe2000780c0ff */
[----:B------:R-:W-:Y:S02]  /*f0f0*/  UIADD3 UR26, UR19, 0x1, URZ ;  /* 0x00000001131a7890 */ /* 0x000fe4000fffe03f */
[----:B------:R-:W-:Y:S01]  /*f100*/  UIADD3 UR13, UR23, UR13, URZ ;  /* 0x0000000d170d7290 */ /* 0x000fe2000fffe03f */
[----:B------:R-:W-:-:S13]  /*f110*/  PLOP3.LUT P0, PT, P0, P2, PT, 0x8a, 0x0 ;  /* 0x000000000000781c */ /* 0x000fda0000705172 */
.L_x_294:
[----:B------:R-:W-:-:S03]  /*f120*/  UMOV UR7, 0xffffffff ;  /* 0xffffffff00077882 */ /* 0x000fc60000000000 */
[----:B------:R-:W-:Y:S05]  /*f130*/  BRA.DIV UR7, `(.L_x_283) ;  /* 0x0000001607f47947 */ /* 0x000fea000b800000 */
[----:B------:R-:W-:-:S13]  /*f140*/  ELECT P1, URZ, PT ;  /* 0x00000000003f782f */ /* 0x000fda0003820000 */
.L_x_320:
[----:B------:R-:W0:Y:S01]  /*f150*/  LDC R2, c[0x0][0x28c] ;  /* 0x0000a300ff027b82 */ /* 0x000e220000000800 */
[----:B------:R-:W-:Y:S01]  /*f160*/  BSSY B1, `(.L_x_284) ;  /* 0x0000038000017945 */ /* 0x000fe20003800000 */
[----:B0-----:R-:W-:-:S13]  /*f170*/  ISETP.LT.OR P1, PT, R2, 0x1, !P1 ;  /* 0x000000010200780c */ /* 0x001fda0004f21670 */
[----:B------:R-:W-:Y:S05]  /*f180*/  @P1 BRA `(.L_x_285) ;  /* 0x0000000000d41947 */ /* 0x000fea0003800000 */
[----:B------:R-:W-:Y:S02]  /*f190*/  IMAD R6, R6, 0xf0, RZ ;  /* 0x000000f006067824 */ /* 0x000fe400078e02ff */
[----:B------:R-:W-:Y:S02]  /*f1a0*/  IMAD.SHL.U32 R7, R5, 0x80, RZ ;  /* 0x0000008005077824 */ /* 0x000fe400078e00ff */
[----:B------:R-:W-:Y:S02]  /*f1b0*/  IMAD.MOV.U32 R12, RZ, RZ, RZ ;  /* 0x000000ffff0c7224 */ /* 0x000fe400078e00ff */
[----:B------:R-:W-:Y:S02]  /*f1c0*/  IMAD.U32 R14, RZ, RZ, UR26 ;  /* 0x0000001aff0e7e24 */ /* 0x000fe4000f8e00ff */
[----:B------:R-:W-:Y:S02]  /*f1d0*/  IMAD.MOV.U32 R2, RZ, RZ, R0 ;  /* 0x000000ffff027224 */ /* 0x000fe400078e0000 */
[----:B------:R-:W-:-:S07]  /*f1e0*/  IMAD.MOV.U32 R3, RZ, RZ, R8 ;  /* 0x000000ffff037224 */ /* 0x000fce00078e0008 */
.L_x_289:
[----:B------:R-:W0:Y:S01]  /*f1f0*/  S2R R5, SR_CgaCtaId ;  /* 0x0000000000057919 */ /* 0x000e220000008800 */
[----:B------:R-:W-:-:S04]  /*f200*/  MOV R4, 0x400 ;  /* 0x0000040000047802 */ /* 0x000fc80000000f00 */
[----:B0-----:R-:W-:Y:S02]  /*f210*/  LEA R10, R5, R4, 0x18 ;  /* 0x00000004050a7211 */ /* 0x001fe400078ec0ff */
[----:B------:R-:W-:Y:S01]  /*f220*/  SHF.L.U32 R4, R2, 0x1f, RZ ;  /* 0x0000001f02047819 */ /* 0x000fe200000006ff */
[----:B------:R-:W0:Y:S02]  /*f230*/  @!P2 LDC R5, c[0x0][0x500] ;  /* 0x00014000ff05ab82 */ /* 0x000e240000000800 */
[----:B------:R-:W-:-:S04]  /*f240*/  IMAD R13, R3, 0x8, R10 ;  /* 0x00000008030d7824 */ /* 0x000fc800078e020a */
[----:B------:R-:W1:Y:S02]  /*f250*/  SYNCS.PHASECHK.TRANS64.TRYWAIT P1, [R13+URZ+0x98], R4 ;  /* 0x000098040d0075a7 */ /* 0x000e64000802017f */
[----:B-1----:R-:W-:Y:S05]  /*f260*/  @!P1 BRA `(.L_x_286) ;  /* 0x0000001400c89947 */ /* 0x002fea0003800000 */
.L_x_321:
[----:B------:R-:W-:Y:S01]  /*f270*/  UPRMT UR7, UR21, 0x9910, URZ ;  /* 0x0000991015077896 */ /* 0x000fe2000800003f */
[----:B0-----:R0:W-:Y:S03]  /*f280*/  @!P2 SYNCS.ARRIVE.TRANS64 RZ, [R13+URZ], R5 ;  /* 0x000000050dffa9a7 */ /* 0x0011e6000800003f */
[----:B------:R-:W-:-:S06]  /*f290*/  UISETP.NE.AND UP0, UPT, UR7, 0x2, UPT ;  /* 0x000000020700788c */ /* 0x000fcc000bf05270 */
[----:B------:R-:W-:-:S13]  /*f2a0*/  PLOP3.LUT P1, PT, PT, PT, UP0, 0x80, 0x0 ;  /* 0x000000000000781c */ /* 0x000fda0003f2f008 */
[----:B0-----:R-:W-:Y:S05]  /*f2b0*/  @P1 BRA `(.L_x_287) ;  /* 0x0000000000041947 */ /* 0x001fea0003800000 */
[----:B------:R-:W-:Y:S01]  /*f2c0*/  BPT.TRAP 0x1 ;  /* 0x000000040000795c */ /* 0x000fe20000300000 */
.L_x_287:
[----:B------:R-:W-:Y:S05]  /*f2d0*/  @P0 BRA `(.L_x_288) ;  /* 0x0000000000040947 */ /* 0x000fea0003800000 */
[----:B------:R-:W-:Y:S01]  /*f2e0*/  BPT.TRAP 0x1 ;  /* 0x000000040000795c */ /* 0x000fe20000300000 */
.L_x_288:
[--C-:B-1----:R-:W-:Y:S01]  /*f2f0*/  IMAD R4, R3, 0x1000, R10.reuse ;  /* 0x0000100003047824 */ /* 0x102fe200078e020a */
[----:B------:R-:W-:Y:S01]  /*f300*/  R2UR UR9, R13 ;  /* 0x000000000d0972ca */ /* 0x000fe200000e0000 */
[----:B------:R-:W-:Y:S01]  /*f310*/  IMAD R10, R3, 0x1e00, R10 ;  /* 0x00001e00030a7824 */ /* 0x000fe200078e020a */
[----:B------:R-:W-:Y:S01]  /*f320*/  UIADD3 UR14, UP0, UR24, 0xf0, URZ ;  /* 0x000000f0180e7890 */ /* 0x000fe2000ff1e03f */
[----:B------:R-:W-:Y:S01]  /*f330*/  VIADD R14, R14, 0xffffffff ;  /* 0xffffffff0e0e7836 */ /* 0x000fe20000000000 */
[----:B------:R-:W-:Y:S01]  /*f340*/  R2UR UR7, R4 ;  /* 0x00000000040772ca */ /* 0x000fe200000e0000 */
[----:B------:R-:W-:Y:S01]  /*f350*/  UIADD3 UR28, UP1, UR24, 0x1f0, URZ ;  /* 0x000001f0181c7890 */ /* 0x000fe2000ff3e03f */
[----:B------:R-:W-:Y:S01]  /*f360*/  R2UR UR8, R10 ;  /* 0x000000000a0872ca */ /* 0x000fe200000e0000 */
[----:B------:R-:W-:Y:S01]  /*f370*/  UIADD3.X UR15, URZ, UR25, URZ, UP0, !UPT ;  /* 0x000000193f0f7290 */ /* 0x000fe200087fe43f */
[----:B------:R-:W-:Y:S01]  /*f380*/  R2UR UR11, R7 ;  /* 0x00000000070b72ca */ /* 0x000fe200000e0000 */
[----:B------:R-:W-:Y:S01]  /*f390*/  VIADD R3, R3, 0x1 ;  /* 0x0000000103037836 */ /* 0x000fe20000000000 */
[----:B------:R-:W-:Y:S01]  /*f3a0*/  R2UR UR10, R12 ;  /* 0x000000000c0a72ca */ /* 0x000fe200000e0000 */
[----:B------:R-:W-:Y:S01]  /*f3b0*/  UIADD3.X UR29, URZ, UR25, URZ, UP1, !UPT ;  /* 0x000000193f1d7290 */ /* 0x000fe20008ffe43f */
[----:B------:R-:W-:Y:S01]  /*f3c0*/  R2UR UR12, R11 ;  /* 0x000000000b0c72ca */ /* 0x000fe200000e0000 */
[----:B------:R-:W-:Y:S01]  /*f3d0*/  UMOV UR16, 0x0 ;  /* 0x0000000000107882 */ /* 0x000fe20000000000 */
[----:B------:R-:W-:Y:S01]  /*f3e0*/  R2UR UR20, R6 ;  /* 0x00000000061472ca */ /* 0x000fe200000e0000 */
[----:B------:R-:W-:Y:S01]  /*f3f0*/  UMOV UR17, 0x10000000 ;  /* 0x1000000000117882 */ /* 0x000fe20000000000 */
[----:B------:R-:W-:Y:S01]  /*f400*/  ISETP.GT.AND P4, PT, R14, 0x1, PT ;  /* 0x000000010e00780c */ /* 0x000fe20003f84270 */
[----:B------:R-:W-:Y:S01]  /*f410*/  UIADD3 UR7, UR7, 0x200, URZ ;  /* 0x0000020007077890 */ /* 0x000fe2000fffe03f */
[----:B------:R-:W-:Y:S01]  /*f420*/  ISETP.NE.AND P1, PT, R3, 0x13, PT ;  /* 0x000000130300780c */ /* 0x000fe20003f25270 */
[----:B------:R-:W-:Y:S01]  /*f430*/  UIADD3 UR18, UR8, 0x13200, URZ ;  /* 0x0001320008127890 */ /* 0x000fe2000fffe03f */
[----:B------:R-:W-:-:S02]  /*f440*/  VIADD R12, R12, 0x20 ;  /* 0x000000200c0c7836 */ /* 0x000fc40000000000 */
[----:B------:R-:W-:Y:S02]  /*f450*/  SEL R5, RZ, 0x1, P1 ;  /* 0x00000001ff057807 */ /* 0x000fe40000800000 */
[----:B------:R-:W-:Y:S01]  /*f460*/  UMOV UR8, UR7 ;  /* 0x0000000700087c82 */ /* 0x000fe20008000000 */
[----:B------:R-:W-:Y:S01]  /*f470*/  SEL R3, R3, RZ, P1 ;  /* 0x000000ff03037207 */ /* 0x000fe20000800000 */
[----:B------:R0:W-:Y:S01]  /*f480*/  UTMALDG.3D [UR8], [UR14], desc[UR16] ;  /* 0x000010080e0075b4 */ /* 0x0001e20008011000 */
[----:B------:R-:W-:Y:S01]  /*f490*/  LOP3.LUT R2, R2, R5, RZ, 0x3c, !PT ;  /* 0x0000000502027212 */ /* 0x000fe200078e3cff */
[----:B0-----:R-:W-:Y:S01]  /*f4a0*/  UMOV UR8, UR18 ;  /* 0x0000001200087c82 */ /* 0x001fe20008000000 */
[----:B------:R-:W-:Y:S02]  /*f4b0*/  UMOV UR11, UR20 ;  /* 0x00000014000b7c82 */ /* 0x000fe40008000000 */
[----:B------:R0:W-:Y:S02]  /*f4c0*/  UTMALDG.3D [UR8], [UR28], desc[UR16] ;  /* 0x000010081c0075b4 */ /* 0x0001e40008011000 */
[----:B0-----:R-:W-:Y:S05]  /*f4d0*/  @P4 BRA `(.L_x_289) ;  /* 0xfffffffc00444947 */ /* 0x001fea000383ffff */
.L_x_285:
[----:B------:R-:W-:Y:S05]  /*f4e0*/  BSYNC B1 ;  /* 0x0000000000017941 */ /* 0x000fea0003800000 */
.L_x_284:
[----:B------:R-:W2:Y:S01]  /*f4f0*/  LDL.LU R15, [R1+0x40] ;  /* 0x00004000010f7983 */ /* 0x000ea20000300800 */
[----:B------:R-:W-:Y:S01]  /*f500*/  LOP3.LUT P5, RZ, R9, 0xff, RZ, 0xc0, !PT ;  /* 0x000000ff09ff7812 */ /* 0x000fe200078ac0ff */
[----:B------:R-:W-:Y:S01]  /*f510*/  VIADD R8, R8, UR19 ;  /* 0x0000001308087c36 */ /* 0x000fe20008000000 */
[----:B------:R-:W-:Y:S01]  /*f520*/  ULDC.64 UR8, c[0x0][0x650] ;  /* 0x0001940000087ab9 */ /* 0x000fe20000000a00 */
[----:B------:R-:W3:Y:S01]  /*f530*/  LDL.LU R13, [R1+0x44] ;  /* 0x00004400010d7983 */ /* 0x000ee20000300800 */
[----:B------:R-:W-:Y:S01]  /*f540*/  IMAD.U32 R6, RZ, RZ, UR19 ;  /* 0x00000013ff067e24 */ /* 0x000fe2000f8e00ff */
[----:B------:R-:W-:Y:S01]  /*f550*/  UISETP.GE.U32.AND UP0, UPT, UR19, 0x13, UPT ;  /* 0x000000131300788c */ /* 0x000fe2000bf06070 */
[C---:B------:R-:W-:Y:S01]  /*f560*/  ISETP.GT.U32.AND P1, PT, R8.reuse, 0x12, PT ;  /* 0x000000120800780c */ /* 0x040fe20003f24070 */
[----:B------:R-:W-:Y:S01]  /*f570*/  IMAD.WIDE.U32 R2, R8, -0x50d79435, RZ ;  /* 0xaf286bcb08027825 */ /* 0x000fe200078e00ff */
[----:B------:R-:W-:Y:S01]  /*f580*/  BSSY B1, `(.L_x_290) ;  /* 0x000006d000017945 */ /* 0x000fe20003800000 */
[----:B------:R-:W-:-:S02]  /*f590*/  PRMT R9, RZ, 0x7610, R9 ;  /* 0x00007610ff097816 */ /* 0x000fc40000000009 */
[----:B------:R-:W-:Y:S01]  /*f5a0*/  ISETP.LT.U32.AND P1, PT, R6, 0x13, P1 ;  /* 0x000000130600780c */ /* 0x000fe20000f21070 */
[----:B------:R-:W-:Y:S01]  /*f5b0*/  IMAD.IADD R2, R8, 0x1, -R3 ;  /* 0x0000000108027824 */ /* 0x000fe200078e0a03 */
[----:B------:R-:W0:Y:S01]  /*f5c0*/  @P5 S2R R5, SR_CgaCtaId ;  /* 0x0000000000055919 */ /* 0x000e220000008800 */
[----:B------:R-:W-:Y:S01]  /*f5d0*/  @P5 MOV R4, 0x400 ;  /* 0x0000040000045802 */ /* 0x000fe20000000f00 */
[----:B------:R-:W-:Y:S01]  /*f5e0*/  IMAD.MOV.U32 R6, RZ, RZ, -0x1 ;  /* 0xffffffffff067424 */ /* 0x000fe200078e00ff */
[----:B------:R-:W-:Y:S01]  /*f5f0*/  PLOP3.LUT P4, PT, PT, PT, UP0, 0x80, 0x0 ;  /* 0x000000000000781c */ /* 0x000fe20003f8f008 */
[----:B------:R-:W-:Y:S01]  /*f600*/  IMAD.MOV.U32 R11, RZ, RZ, -0x1 ;  /* 0xffffffffff0b7424 */ /* 0x000fe200078e00ff */
[----:B------:R-:W-:-:S04]  /*f610*/  LEA.HI R2, R2, R3, RZ, 0x1f ;  /* 0x0000000302027211 */ /* 0x000fc800078ff8ff */
[--C-:B------:R-:W-:Y:S02]  /*f620*/  SHF.R.U32.HI R3, RZ, 0x4, R2.reuse ;  /* 0x00000004ff037819 */ /* 0x100fe40000011602 */
[----:B------:R-:W-:-:S03]  /*f630*/  PRMT R2, RZ, 0x7610, R2 ;  /* 0x00007610ff027816 */ /* 0x000fc60000000002 */
[----:B------:R-:W-:Y:S01]  /*f640*/  IMAD R8, R3, -0x13, R8 ;  /* 0xffffffed03087824 */ /* 0x000fe200078e0208 */
[----:B0-----:R-:W-:Y:S02]  /*f650*/  @P5 LEA R4, R5, R4, 0x18 ;  /* 0x0000000405045211 */ /* 0x001fe400078ec0ff */
[----:B------:R-:W-:Y:S02]  /*f660*/  SEL R5, RZ, 0x1, !P1 ;  /* 0x00000001ff057807 */ /* 0x000fe40004800000 */
[----:B------:R0:W-:Y:S02]  /*f670*/  @P5 SYNCS.ARRIVE.TRANS64.A1T0 RZ, [R4+URZ+0x148], RZ ;  /* 0x000148ff04ff59a7 */ /* 0x0001e4000810003f */
[----:B------:R-:W-:Y:S01]  /*f680*/  LOP3.LUT R0, R0, R5, RZ, 0x3c, !PT ;  /* 0x0000000500007212 */ /* 0x000fe200078e3cff */
[----:B------:R-:W-:-:S03]  /*f690*/  IMAD.MOV.U32 R5, RZ, RZ, -0x1 ;  /* 0xffffffffff057424 */ /* 0x000fc600078e00ff */
[----:B------:R-:W-:Y:S02]  /*f6a0*/  @P4 LOP3.LUT R0, R0, 0x1, R3, 0x78, !PT ;  /* 0x0000000100004812 */ /* 0x000fe400078e7803 */
[----:B---3--:R-:W-:-:S04]  /*f6b0*/  IADD3 R13, P1, R13, UR22, RZ ;  /* 0x000000160d0d7c10 */ /* 0x008fc8000ff3e0ff */
[----:B--2---:R-:W-:Y:S01]  /*f6c0*/  IADD3.X R15, R15, UR13, RZ, P1, !PT ;  /* 0x0000000d0f0f7c10 */ /* 0x004fe20008ffe4ff */
[----:B------:R0:W-:Y:S01]  /*f6d0*/  STL [R1+0x44], R13 ;  /* 0x0000440d01007387 */ /* 0x0001e20000100800 */
[----:B------:R-:W-:-:S03]  /*f6e0*/  ISETP.GE.U32.AND P1, PT, R13, UR8, PT ;  /* 0x000000080d007c0c */ /* 0x000fc6000bf26070 */
[----:B------:R0:W-:Y:S01]  /*f6f0*/  STL [R1+0x40], R15 ;  /* 0x0000400f01007387 */ /* 0x0001e20000100800 */
[----:B------:R-:W-:-:S13]  /*f700*/  ISETP.GE.U32.AND.EX P1, PT, R15, UR9, PT, P1 ;  /* 0x000000090f007c0c */ /* 0x000fda000bf26110 */
[----:B0-----:R-:W-:Y:S05]  /*f710*/  @P1 BRA `(.L_x_291) ;  /* 0x00000004004c1947 */ /* 0x001fea0003800000 */
[----:B------:R-:W-:Y:S01]  /*f720*/  ULDC.64 UR8, c[0x0][0x628] ;  /* 0x00018a0000087ab9 */ /* 0x000fe20000000a00 */
[----:B------:R-:W0:Y:S01]  /*f730*/  S2R R12, SR_CTAID.X ;  /* 0x00000000000c7919 */ /* 0x000e220000002500 */
[----:B------:R-:W-:Y:S01]  /*f740*/  ISETP.NE.U32.AND P1, PT, RZ, UR8, PT ;  /* 0x00000008ff007c0c */ /* 0x000fe2000bf25070 */
[----:B------:R-:W-:Y:S01]  /*f750*/  ULDC UR10, c[0x0][0x630] ;  /* 0x00018c00000a7ab9 */ /* 0x000fe20000000800 */
[----:B------:R-:W-:Y:S01]  /*f760*/  IMAD.MOV.U32 R2, RZ, RZ, R13 ;  /* 0x000000ffff027224 */ /* 0x000fe200078e000d */
[----:B------:R-:W1:Y:S01]  /*f770*/  S2R R10, SR_CTAID.Y ;  /* 0x00000000000a7919 */ /* 0x000e620000002600 */
[----:B------:R-:W-:Y:S01]  /*f780*/  ISETP.NE.AND.EX P1, PT, RZ, UR9, PT, P1 ;  /* 0x00000009ff007c0c */ /* 0x000fe2000bf25310 */
[----:B------:R-:W-:-:S12]  /*f790*/  IMAD.MOV.U32 R3, RZ, RZ, R15 ;  /* 0x000000ffff037224 */ /* 0x000fd800078e000f */
[----:B------:R-:W-:Y:S05]  /*f7a0*/  @!P1 BRA `(.L_x_292) ;  /* 0x0000000000289947 */ /* 0x000fea0003800000 */
[----:B------:R-:W-:Y:S02]  /*f7b0*/  ULDC UR7, c[0x0][0x634] ;  /* 0x00018d0000077ab9 */ /* 0x000fe40000000800 */
[----:B------:R-:W-:-:S05]  /*f7c0*/  IADD3 R7, P1, R13, UR7, RZ ;  /* 0x000000070d077c10 */ /* 0x000fca000ff3e0ff */
[----:B------:R-:W-:-:S04]  /*f7d0*/  IMAD.X R11, RZ, RZ, R15, P1 ;  /* 0x000000ffff0b7224 */ /* 0x000fc800008e060f */
[----:B------:R-:W-:-:S04]  /*f7e0*/  IMAD.WIDE.U32 R4, R11, UR8, RZ ;  /* 0x000000080b047c25 */ /* 0x000fc8000f8e00ff */
[----:B------:R-:W-:-:S04]  /*f7f0*/  IMAD.WIDE.U32 R4, P1, R7, UR9, R4 ;  /* 0x0000000907047c25 */ /* 0x000fc8000f820004 */
[----:B------:R-:W-:-:S04]  /*f800*/  IMAD.WIDE.U32 R6, R7, UR8, RZ ;  /* 0x0000000807067c25 */ /* 0x000fc8000f8e00ff */
[----:B------:R-:W-:Y:S01]  /*f810*/  IMAD.X R3, RZ, RZ, RZ, P1 ;  /* 0x000000ffff037224 */ /* 0x000fe200008e06ff */
[----:B------:R-:W-:Y:S01]  /*f820*/  IADD3 RZ, P1, R7, R4, RZ ;  /* 0x0000000407ff7210 */ /* 0x000fe20007f3e0ff */
[----:B------:R-:W-:-:S04]  /*f830*/  IMAD.MOV.U32 R2, RZ, RZ, R5 ;  /* 0x000000ffff027224 */ /* 0x000fc800078e0005 */
[----:B------:R-:W-:-:S08]  /*f840*/  IMAD.WIDE.U32.X R2, R11, UR9, R2, P1 ;  /* 0x000000090b027c25 */ /* 0x000fd000088e0402 */
.L_x_292:
[--C-:B------:R-:W-:Y:S01]  /*f850*/  SHF.R.U64 R11, R2, UR10, R3.reuse ;  /* 0x0000000a020b7c19 */ /* 0x100fe20008001203 */
[----:B------:R-:W-:Y:S01]  /*f860*/  ULDC.64 UR8, c[0x0][0x620] ;  /* 0x0001880000087ab9 */ /* 0x000fe20000000a00 */
[----:B------:R-:W-:Y:S01]  /*f870*/  SHF.R.U32.HI R2, RZ, UR10, R3 ;  /* 0x0000000aff027c19 */ /* 0x000fe20008011603 */
[----:B------:R-:W-:Y:S01]  /*f880*/  IMAD.MOV.U32 R3, RZ, RZ, R15 ;  /* 0x000000ffff037224 */ /* 0x000fe200078e000f */
[----:B------:R-:W-:Y:S01]  /*f890*/  IADD3 R5, P1, RZ, -R11, RZ ;  /* 0x8000000bff057210 */ /* 0x000fe20007f3e0ff */
[----:B------:R-:W-:Y:S01]  /*f8a0*/  ULDC UR7, c[0x0][0x150] ;  /* 0x0000540000077ab9 */ /* 0x000fe20000000800 */
[----:B0-----:R-:W-:Y:S01]  /*f8b0*/  I2FP.F32.U32 R6, R12 ;  /* 0x0000000c00067245 */ /* 0x001fe20000201000 */
[----:B------:R-:W0:Y:S01]  /*f8c0*/  LDC R7, c[0x0][0x144] ;  /* 0x00005100ff077b82 */ /* 0x000e220000000800 */
[----:B------:R-:W-:Y:S01]  /*f8d0*/  ULDC.64 UR10, c[0x0][0x640] ;  /* 0x00019000000a7ab9 */ /* 0x000fe20000000a00 */
[----:B------:R-:W-:Y:S01]  /*f8e0*/  IMAD.X R2, RZ, RZ, ~R2, P1 ;  /* 0x000000ffff027224 */ /* 0x000fe200008e0e02 */
[----:B------:R-:W-:Y:S01]  /*f8f0*/  ISETP.NE.U32.AND P1, PT, RZ, UR10, PT ;  /* 0x0000000aff007c0c */ /* 0x000fe2000bf25070 */
[----:B------:R-:W-:Y:S01]  /*f900*/  FMUL R6, R6, UR7 ;  /* 0x0000000706067c20 */ /* 0x000fe20008400000 */
[----:B------:R-:W-:Y:S01]  /*f910*/  ULDC UR7, c[0x0][0x618] ;  /* 0x0001860000077ab9 */ /* 0x000fe20000000800 */
[----:B------:R-:W-:Y:S01]  /*f920*/  IMAD R4, R2, UR8, RZ ;  /* 0x0000000802047c24 */ /* 0x000fe2000f8e02ff */
[----:B------:R-:W-:Y:S01]  /*f930*/  ISETP.NE.AND.EX P1, PT, RZ, UR11, PT, P1 ;  /* 0x0000000bff007c0c */ /* 0x000fe2000bf25310 */
[----:B------:R-:W-:Y:S01]  /*f940*/  IMAD.MOV.U32 R2, RZ, RZ, R13 ;  /* 0x000000ffff027224 */ /* 0x000fe200078e000d */
[----:B------:R-:W2:Y:S01]  /*f950*/  LDC R15, c[0x0][0x148] ;  /* 0x00005200ff0f7b82 */ /* 0x000ea20000000800 */
[----:B------:R-:W3:Y:S02]  /*f960*/  F2I.U32.TRUNC.NTZ R6, R6 ;  /* 0x0000000600067305 */ /* 0x000ee4000020f000 */
[----:B------:R-:W-:Y:S01]  /*f970*/  IMAD.WIDE.U32 R2, R5, UR8, R2 ;  /* 0x0000000805027c25 */ /* 0x000fe2000f8e0002 */
[----:B------:R-:W-:-:S03]  /*f980*/  ULDC UR8, c[0x0][0x154] ;  /* 0x0000550000087ab9 */ /* 0x000fc60000000800 */
[----:B------:R-:W-:Y:S01]  /*f990*/  IMAD R5, R5, UR9, R4 ;  /* 0x0000000905057c24 */ /* 0x000fe2000f8e0204 */
[----:B------:R-:W-:-:S03]  /*f9a0*/  ULDC UR9, c[0x0][0x608] ;  /* 0x0001820000097ab9 */ /* 0x000fc60000000800 */
[----:B------:R-:W-:-:S05]  /*f9b0*/  IMAD.IADD R3, R3, 0x1, R5 ;  /* 0x0000000103037824 */ /* 0x000fca00078e0205 */
[----:B------:R-:W-:Y:S01]  /*f9c0*/  SHF.R.U64 R13, R2, UR7, R3 ;  /* 0x00000007020d7c19 */ /* 0x000fe20008001203 */
[----:B---3--:R-:W-:Y:S01]  /*f9d0*/  IMAD.MOV R6, RZ, RZ, -R6 ;  /* 0x000000ffff067224 */ /* 0x008fe200078e0a06 */
[----:B-1----:R-:W-:-:S03]  /*f9e0*/  I2FP.F32.U32 R2, R10 ;  /* 0x0000000a00027245 */ /* 0x002fc60000201000 */
[----:B0-----:R-:W-:Y:S02]  /*f9f0*/  IMAD R19, R7, R6, R12 ;  /* 0x0000000607137224 */ /* 0x001fe400078e020c */
[----:B------:R-:W-:Y:S01]  /*fa00*/  FMUL R4, R2, UR8 ;  /* 0x0000000802047c20 */ /* 0x000fe20008400000 */
[----:B------:R-:W-:Y:S01]  /*fa10*/  SHF.R.U32.HI R2, RZ, UR7, R3 ;  /* 0x00000007ff027c19 */ /* 0x000fe20008011603 */
[----:B------:R-:W-:Y:S02]  /*fa20*/  ULDC UR7, c[0x0][0x658] ;  /* 0x0001960000077ab9 */ /* 0x000fe40000000800 */
[----:B------:R0:W1:Y:S01]  /*fa30*/  F2I.U32.TRUNC.NTZ R18, R4 ;  /* 0x0000000400127305 */ /* 0x000062000020f000 */
[--C-:B------:R-:W-:Y:S02]  /*fa40*/  SHF.R.U64 R16, R13, UR9, R2.reuse ;  /* 0x000000090d107c19 */ /* 0x100fe40008001202 */
[----:B------:R-:W-:-:S04]  /*fa50*/  SHF.R.U32.HI R3, RZ, UR9, R2 ;  /* 0x00000009ff037c19 */ /* 0x000fc80008011602 */
[--C-:B------:R-:W-:Y:S02]  /*fa60*/  SHF.R.U64 R14, R16, UR7, R3.reuse ;  /* 0x00000007100e7c19 */ /* 0x100fe40008001203 */
[----:B------:R-:W-:-:S03]  /*fa70*/  SHF.R.U32.HI R3, RZ, UR7, R3 ;  /* 0x00000007ff037c19 */ /* 0x000fc60008011603 */
[----:B------:R-:W-:Y:S01]  /*fa80*/  IMAD.MOV.U32 R2, RZ, RZ, R14 ;  /* 0x000000ffff027224 */ /* 0x000fe200078e000e */
[----:B0-2---:R-:W-:Y:S06]  /*fa90*/  @!P1 BRA `(.L_x_293) ;  /* 0x0000000000289947 */ /* 0x005fec0003800000 */
        /* <DEDUP_REMOVED lines=10> */
.L_x_293:
[----:B------:R-:W-:Y:S01]  /*fb40*/  ULDC UR7, c[0x0][0x648] ;  /* 0x0001920000077ab9 */ /* 0x000fe20000000800 */
[----:B-1----:R-:W-:Y:S01]  /*fb50*/  IMAD.MOV R18, RZ, RZ, -R18 ;  /* 0x000000ffff127224 */ /* 0x002fe200078e0a12 */
[----:B------:R-:W-:Y:S01]  /*fb60*/  SHF.R.U64 R3, R2, UR7, R3 ;  /* 0x0000000702037c19 */ /* 0x000fe20008001203 */
[----:B------:R-:W-:Y:S01]  /*fb70*/  ULDC UR7, c[0x0][0x638] ;  /* 0x00018e0000077ab9 */ /* 0x000fe20000000800 */
[----:B------:R-:W-:Y:S01]  /*fb80*/  LOP3.LUT R2, R16, UR6, RZ, 0xc0, !PT ;  /* 0x0000000610027c12 */ /* 0x000fe2000f8ec0ff */
[----:B------:R-:W-:Y:S01]  /*fb90*/  @P3 IMAD R19, R15, R18, R10 ;  /* 0x000000120f133224 */ /* 0x000fe200078e020a */
[----:B------:R-:W-:Y:S01]  /*fba0*/  LOP3.LUT R13, R13, UR4, RZ, 0xc0, !PT ;  /* 0x000000040d0d7c12 */ /* 0x000fe2000f8ec0ff */
[----:B------:R-:W-:Y:S01]  /*fbb0*/  IMAD.MOV R5, RZ, RZ, -R3 ;  /* 0x000000ffff057224 */ /* 0x000fe200078e0a03 */
[----:B------:R-:W-:Y:S01]  /*fbc0*/  ULDC UR8, c[0x0][0x610] ;  /* 0x0001840000087ab9 */ /* 0x000fe20000000800 */
[----:B------:R-:W-:Y:S02]  /*fbd0*/  IMAD R2, R3, UR5, R2 ;  /* 0x0000000503027c24 */ /* 0x000fe4000f8e0202 */
[----:B------:R-:W-:Y:S01]  /*fbe0*/  IMAD R14, R5, UR7, R14 ;  /* 0x00000007050e7c24 */ /* 0x000fe2000f8e020e */
[----:B------:R-:W-:Y:S01]  /*fbf0*/  ULDC UR7, c[0x0][0x600] ;  /* 0x0001800000077ab9 */ /* 0x000fe20000000800 */
[----:B------:R-:W-:-:S02]  /*fc00*/  IMAD R5, R2, UR8, R19 ;  /* 0x0000000802057c24 */ /* 0x000fc4000f8e0213 */
[----:B------:R-:W-:Y:S02]  /*fc10*/  IMAD R14, R14, UR7, R13 ;  /* 0x000000070e0e7c24 */ /* 0x000fe4000f8e020d */
[----:B------:R-:W-:-:S03]  /*fc20*/  IMAD.MOV.U32 R2, RZ, RZ, 0x1 ;  /* 0x00000001ff027424 */ /* 0x000fc600078e00ff */
[----:B------:R-:W-:Y:S02]  /*fc30*/  SEL R6, R14, R5, !P3 ;  /* 0x000000050e067207 */ /* 0x000fe40005800000 */
[----:B------:R-:W-:-:S07]  /*fc40*/  SEL R5, R5, R14, !P3 ;  /* 0x0000000e05057207 */ /* 0x000fce0005800000 */
.L_x_291:
[----:B------:R-:W-:Y:S05]  /*fc50*/  BSYNC B1 ;  /* 0x0000000000017941 */ /* 0x000fea0003800000 */
.L_x_290:
[----:B------:R-:W-:-:S13]  /*fc60*/  LOP3.LUT P1, RZ, R2, 0xff, RZ, 0xc0, !PT ;  /* 0x000000ff02ff7812 */ /* 0x000fda000782c0ff */
[----:B------:R-:W-:Y:S05]  /*fc70*/  @P1 BRA `(.L_x_294) ;  /* 0xfffffff400281947 */ /* 0x000fea000383ffff */
[----:B------:R-:W-:Y:S05]  /*fc80*/  BSYNC B0 ;  /* 0x0000000000007941 */ /* 0x000fea0003800000 */
.L_x_282:
[----:B------:R-:W-:-:S03]  /*fc90*/  UMOV UR7, 0xffffffff ;  /* 0xffffffff00077882 */ /* 0x000fc60000000000 */
[----:B------:R-:W-:Y:S05]  /*fca0*/  BRA.DIV UR7, `(.L_x_295) ;  /* 0x0000000e074c7947 */ /* 0x000fea000b800000 */
[----:B------:R-:W-:-:S13]  /*fcb0*/  ELECT P0, URZ, PT ;  /* 0x00000000003f782f */ /* 0x000fda0003800000 */
.L_x_324:
[----:B------:R-:W-:Y:S04]  /*fcc0*/  BSSY B0, `(.L_x_296) ;  /* 0x00000b5000007945 */ /* 0x000fe80003800000 */
[----:B------:R-:W-:Y:S05]  /*fcd0*/  @!P0 BRA `(.L_x_297) ;  /* 0x0000000800cc8947 */ /* 0x000fea0003800000 */
[----:B------:R-:W2:Y:S02]  /*fce0*/  LDL R2, [R1+0x38] ;  /* 0x0000380001027983 */ /* 0x000ea40000100800 */
[----:B--2---:R-:W-:-:S13]  /*fcf0*/  R2UR UR7, R2 ;  /* 0x00000000020772ca */ /* 0x004fda00000e0000 */
[----:B------:R-:W-:-:S04]  /*fd00*/  ULOP3.LUT UR7, UR7, 0x2, URZ, 0xfc, !UPT ;  /* 0x0000000207077892 */ /* 0x000fc8000f8efc3f */
[----:B------:R-:W-:-:S06]  /*fd10*/  UISETP.NE.AND UP0, UPT, UR7, 0x3, UPT ;  /* 0x000000030700788c */ /* 0x000fcc000bf05270 */
[----:B------:R-:W-:-:S13]  /*fd20*/  PLOP3.LUT P0, PT, PT, PT, UP0, 0x80, 0x0 ;  /* 0x000000000000781c */ /* 0x000fda0003f0f008 */
[----:B------:R-:W-:Y:S05]  /*fd30*/  @!P0 BRA `(.L_x_298) ;  /* 0x0000000000048947 */ /* 0x000fea0003800000 */
[----:B------:R-:W-:Y:S01]  /*fd40*/  BPT.TRAP 0x1 ;  /* 0x000000040000795c */ /* 0x000fe20000300000 */
.L_x_298:
[----:B------:R-:W0:Y:S01]  /*fd50*/  S2R R3, SR_CgaCtaId ;  /* 0x0000000000037919 */ /* 0x000e220000008800 */
[----:B------:R-:W-:-:S04]  /*fd60*/  MOV R2, 0x400 ;  /* 0x0000040000027802 */ /* 0x000fc80000000f00 */
[----:B0-----:R-:W-:Y:S02]  /*fd70*/  LEA R3, R3, R2, 0x18 ;  /* 0x0000000203037211 */ /* 0x001fe400078ec0ff */
[----:B------:R-:W-:-:S03]  /*fd80*/  SHF.L.U32 R2, R0, 0x1f, RZ ;  /* 0x0000001f00027819 */ /* 0x000fc600000006ff */
[----:B------:R-:W-:-:S04]  /*fd90*/  VIADD R3, R3, 0x98 ;  /* 0x0000009803037836 */ /* 0x000fc80000000000 */
[C---:B------:R-:W-:Y:S02]  /*fda0*/  IMAD R7, R8.reuse, 0x8, R3 ;  /* 0x0000000808077824 */ /* 0x040fe400078e0203 */
[----:B------:R-:W-:Y:S02]  /*fdb0*/  VIADD R8, R8, 0x1 ;  /* 0x0000000108087836 */ /* 0x000fe40000000000 */
[----:B------:R-:W0:Y:S03]  /*fdc0*/  SYNCS.PHASECHK.TRANS64.TRYWAIT P0, [R7+URZ], R2 ;  /* 0x00000002070075a7 */ /* 0x000e26000800017f */
[----:B------:R-:W-:-:S04]  /*fdd0*/  ISETP.NE.AND P1, PT, R8, 0x13, PT ;  /* 0x000000130800780c */ /* 0x000fc80003f25270 */
[----:B------:R-:W-:Y:S02]  /*fde0*/  SEL R5, RZ, 0x1, P1 ;  /* 0x00000001ff057807 */ /* 0x000fe40000800000 */
[----:B------:R-:W-:Y:S02]  /*fdf0*/  SEL R8, R8, RZ, P1 ;  /* 0x000000ff08087207 */ /* 0x000fe40000800000 */
[----:B------:R-:W-:-:S03]  /*fe00*/  LOP3.LUT R5, R0, R5, RZ, 0x3c, !PT ;  /* 0x0000000500057212 */ /* 0x000fc600078e3cff */
[----:B------:R-:W-:Y:S01]  /*fe10*/  IMAD R9, R8, 0x8, R3 ;  /* 0x0000000808097824 */ /* 0x000fe200078e0203 */
[----:B------:R-:W-:Y:S01]  /*fe20*/  SHF.L.U32 R4, R5, 0x1f, RZ ;  /* 0x0000001f05047819 */ /* 0x000fe200000006ff */
[----:B0-----:R-:W-:Y:S06]  /*fe30*/  @!P0 BRA `(.L_x_299) ;  /* 0x0000000c000c8947 */ /* 0x001fec0003800000 */
.L_x_325:
[----:B------:R-:W1:Y:S01]  /*fe40*/  SYNCS.PHASECHK.TRANS64.TRYWAIT P0, [R9+URZ], R4 ;  /* 0x00000004090075a7 */ /* 0x000e62000800017f */
[----:B------:R-:W-:-:S05]  /*fe50*/  VIADD R0, R8, 0x1 ;  /* 0x0000000108007836 */ /* 0x000fca0000000000 */
[----:B------:R-:W-:-:S04]  /*fe60*/  ISETP.NE.AND P1, PT, R0, 0x13, PT ;  /* 0x000000130000780c */ /* 0x000fc80003f25270 */
[----:B0-----:R-:W-:Y:S02]  /*fe70*/  SEL R2, RZ, 0x1, P1 ;  /* 0x00000001ff027807 */ /* 0x001fe40000800000 */
[----:B------:R-:W-:Y:S02]  /*fe80*/  SEL R0, R0, RZ, P1 ;  /* 0x000000ff00007207 */ /* 0x000fe40000800000 */
[----:B------:R-:W-:-:S03]  /*fe90*/  LOP3.LUT R7, R5, R2, RZ, 0x3c, !PT ;  /* 0x0000000205077212 */ /* 0x000fc600078e3cff */
[----:B------:R-:W-:Y:S01]  /*fea0*/  IMAD R6, R0, 0x8, R3 ;  /* 0x0000000800067824 */ /* 0x000fe200078e0203 */
[----:B------:R-:W-:Y:S01]  /*feb0*/  SHF.L.U32 R5, R7, 0x1f, RZ ;  /* 0x0000001f07057819 */ /* 0x000fe200000006ff */
[----:B-1----:R-:W-:Y:S06]  /*fec0*/  @!P0 BRA `(.L_x_300) ;  /* 0x0000000800fc8947 */ /* 0x002fec0003800000 */
.L_x_326:
[----:B------:R-:W1:Y:S01]  /*fed0*/  SYNCS.PHASECHK.TRANS64.TRYWAIT P0, [R6+URZ], R5 ;  /* 0x00000005060075a7 */ /* 0x000e62000800017f */
[----:B------:R-:W-:-:S05]  /*fee0*/  VIADD R0, R0, 0x1 ;  /* 0x0000000100007836 */ /* 0x000fca0000000000 */
[----:B------:R-:W-:-:S04]  /*fef0*/  ISETP.NE.AND P1, PT, R0, 0x13, PT ;  /* 0x000000130000780c */ /* 0x000fc80003f25270 */
[----:B------:R-:W-:Y:S02]  /*ff00*/  SEL R2, RZ, 0x1, P1 ;  /* 0x00000001ff027807 */ /* 0x000fe40000800000 */
[----:B------:R-:W-:Y:S02]  /*ff10*/  SEL R0, R0, RZ, P1 ;  /* 0x000000ff00007207 */ /* 0x000fe40000800000 */
[----:B------:R-:W-:-:S03]  /*ff20*/  LOP3.LUT R7, R7, R2, RZ, 0x3c, !PT ;  /* 0x0000000207077212 */ /* 0x000fc600078e3cff */
[----:B0-----:R-:W-:Y:S01]  /*ff30*/  IMAD R9, R0, 0x8, R3 ;  /* 0x0000000800097824 */ /* 0x001fe200078e0203 */
[----:B------:R-:W-:Y:S01]  /*ff40*/  SHF.L.U32 R4, R7, 0x1f, RZ ;  /* 0x0000001f07047819 */ /* 0x000fe200000006ff */
[----:B-1----:R-:W-:Y:S06]  /*ff50*/  @!P0 BRA `(.L_x_301) ;  /* 0x0000000800ec8947 */ /* 0x002fec0003800000 */
.L_x_327:
        /* <DEDUP_REMOVED lines=9> */
.L_x_328:
        /* <DEDUP_REMOVED lines=9> */
.L_x_329:
        /* <DEDUP_REMOVED lines=9> */
.L_x_330:
        /* <DEDUP_REMOVED lines=9> */
.L_x_331:
        /* <DEDUP_REMOVED lines=9> */
.L_x_332:
        /* <DEDUP_REMOVED lines=9> */
.L_x_333:
        /* <DEDUP_REMOVED lines=9> */
.L_x_334:
        /* <DEDUP_REMOVED lines=9> */
.L_x_335:
        /* <DEDUP_REMOVED lines=9> */
.L_x_336:
        /* <DEDUP_REMOVED lines=9> */
.L_x_337:
        /* <DEDUP_REMOVED lines=9> */
.L_x_338:
        /* <DEDUP_REMOVED lines=9> */
.L_x_339:
        /* <DEDUP_REMOVED lines=9> */
.L_x_340:
        /* <DEDUP_REMOVED lines=9> */
.L_x_341:
[----:B------:R-:W1:Y:S01]  /*10740*/  SYNCS.PHASECHK.TRANS64.TRYWAIT P0, [R9+URZ], R4 ;  /* 0x00000004090075a7 */ /* 0x000e62000800017f */
[----:B------:R-:W-:-:S05]  /*10750*/  VIADD R0, R0, 0x1 ;  /* 0x0000000100007836 */ /* 0x000fca0000000000 */
[----:B------:R-:W-:-:S04]  /*10760*/  ISETP.NE.AND P1, PT, R0, 0x13, PT ;  /* 0x000000130000780c */ /* 0x000fc80003f25270 */
[----:B------:R-:W-:Y:S02]  /*10770*/  SEL R2, RZ, 0x1, P1 ;  /* 0x00000001ff027807 */ /* 0x000fe40000800000 */
[----:B------:R-:W-:Y:S02]  /*10780*/  SEL R0, R0, RZ, P1 ;  /* 0x000000ff00007207 */ /* 0x000fe40000800000 */
[----:B------:R-:W-:Y:S01]  /*10790*/  LOP3.LUT R2, R7, R2, RZ, 0x3c, !PT ;  /* 0x0000000207027212 */ /* 0x000fe200078e3cff */
[----:B-1----:R-:W-:Y:S06]  /*107a0*/  @!P0 BRA `(.L_x_316) ;  /* 0x0000000800048947 */ /* 0x002fec0003800000 */
.L_x_342:
[----:B------:R-:W-:Y:S01]  /*107b0*/  IMAD R3, R0, 0x8, R3 ;  /* 0x0000000800037824 */ /* 0x000fe200078e0203 */
[----:B------:R-:W-:-:S07]  /*107c0*/  SHF.L.U32 R0, R2, 0x1f, RZ ;  /* 0x0000001f02007819 */ /* 0x000fce00000006ff */
.L_x_317:
[----:B--2---:R2:W3:Y:S02]  /*107d0*/  SYNCS.PHASECHK.TRANS64.TRYWAIT P0, [R3+URZ], R0 ;  /* 0x00000000030075a7 */ /* 0x0044e4000800017f */
[----:B---3--:R-:W-:Y:S05]  /*107e0*/  @!P0 NANOSLEEP.SYNCS 0x989680 ;  /* 0x009896800000895d */ /* 0x008fea0003900000 */
[----:B------:R-:W3:Y:S02]  /*107f0*/  @!P0 SYNCS.PHASECHK.TRANS64 P0, [R3+URZ], R0 ;  /* 0x00000000030085a7 */ /* 0x000ee4000800007f */
[----:B---3--:R-:W-:Y:S05]  /*10800*/  @!P0 BRA `(.L_x_317) ;  /* 0xfffffffc00f08947 */ /* 0x008fea000383ffff */
.L_x_297:
[----:B------:R-:W-:Y:S05]  /*10810*/  BSYNC B0 ;  /* 0x0000000000007941 */ /* 0x000fea0003800000 */
.L_x_296:
[----:B------:R-:W-:Y:S05]  /*10820*/  EXIT ;  /* 0x000000000000794d */ /* 0x000fea0003800000 */
.L_x_18:
[----:B-1----:R-:W-:-:S04]  /*10830*/  IMAD.U32 R3, RZ, RZ, UR8 ;  /* 0x00000008ff037e24 */ /* 0x002fc8000f8e00ff */
[----:B------:R1:W3:Y:S03]  /*10840*/  SYNCS.PHASECHK.TRANS64.TRYWAIT P0, [R3+URZ], R0 ;  /* 0x00000000030075a7 */ /* 0x0002e6000800017f */
[----:B---3--:R-:W-:Y:S05]  /*10850*/  @!P0 NANOSLEEP.SYNCS 0x989680 ;  /* 0x009896800000895d */ /* 0x008fea0003900000 */
[----:B------:R-:W3:Y:S02]  /*10860*/  @!P0 SYNCS.PHASECHK.TRANS64 P0, [R3+URZ], R0 ;  /* 0x00000000030085a7 */ /* 0x000ee4000800007f */
[----:B---3--:R-:W-:Y:S05]  /*10870*/  @!P0 BRA `(.L_x_18) ;  /* 0xfffffffc00ec8947 */ /* 0x008fea000383ffff */
[----:B------:R-:W-:Y:S05]  /*10880*/  BRA `(.L_x_17) ;  /* 0xffffff14005c7947 */ /* 0x000fea000383ffff */
.L_x_24:
[----:B-----5:R3:W-:Y:S02]  /*10890*/  STL [R1+0x5c], R0 ;  /* 0x00005c0001007387 */ /* 0x0207e40000100800 */
[----:B---3--:R-:W-:-:S04]  /*108a0*/  IMAD.U32 R0, RZ, RZ, UR10 ;  /* 0x0000000aff007e24 */ /* 0x008fc8000f8e00ff */
[----:B------:R3:W4:Y:S03]  /*108b0*/  SYNCS.PHASECHK.TRANS64.TRYWAIT P0, [R0+URZ], R229 ;  /* 0x000000e5000075a7 */ /* 0x000726000800017f */
[----:B----4-:R-:W-:Y:S05]  /*108c0*/  @!P0 NANOSLEEP.SYNCS 0x989680 ;  /* 0x009896800000895d */ /* 0x010fea0003900000 */
[----:B------:R3:W4:Y:S02]  /*108d0*/  @!P0 SYNCS.PHASECHK.TRANS64 P0, [R0+URZ], R229 ;  /* 0x000000e5000085a7 */ /* 0x000724000800007f */
[----:B---3--:R3:W5:Y:S02]  /*108e0*/  LDL.LU R0, [R1+0x5c] ;  /* 0x00005c0001007983 */ /* 0x0087640000300800 */
[----:B---34-:R-:W-:Y:S05]  /*108f0*/  @!P0 BRA `(.L_x_24) ;  /* 0xfffffffc00e48947 */ /* 0x018fea000383ffff */
[----:B------:R-:W-:Y:S05]  /*10900*/  BRA `(.L_x_23) ;  /* 0xffffff2800407947 */ /* 0x000fea000383ffff */
.L_x_283:
[----:B------:R-:W-:Y:S01]  /*10910*/  BSSY B1, `(.L_x_318) ;  /* 0x0000006000017945 */ /* 0x000fe20003800000 */
[----:B------:R-:W-:-:S07]  /*10920*/  IMAD.MOV.U32 R2, RZ, RZ, -0x1 ;  /* 0xffffffffff027424 */ /* 0x000fce00078e00ff */
[----:B------:R-:W-:Y:S05]  /*10930*/  WARPSYNC.COLLECTIVE R2, `(.L_x_319) ;  /* 0x00000000020c7348 */ /* 0x000fea0003c00000 */
[----:B------:R-:W-:Y:S02]  /*10940*/  ELECT P1, UR62, PT ;  /* 0x00000000003e782f */ /* 0x000fe40003820000 */
[----:B------:R-:W-:Y:S01]  /*10950*/  MOV R2, UR62 ;  /* 0x0000003e00027c02 */ /* 0x000fe20008000f00 */
[----:B------:R-:W-:Y:S10]  /*10960*/  ENDCOLLECTIVE ;  /* 0x000000000000791b */ /* 0x000ff40003800000 */
.L_x_319:
[----:B------:R-:W-:Y:S05]  /*10970*/  BSYNC B1 ;  /* 0x0000000000017941 */ /* 0x000fea0003800000 */
.L_x_318:
[----:B------:R-:W-:Y:S05]  /*10980*/  BRA `(.L_x_320) ;  /* 0xffffffe400f07947 */ /* 0x000fea000383ffff */
.L_x_286:
[----:B-1----:R1:W2:Y:S02]  /*10990*/  SYNCS.PHASECHK.TRANS64.TRYWAIT P1, [R13+URZ+0x98], R4 ;  /* 0x000098040d0075a7 */ /* 0x0022a4000802017f */
[----:B--2---:R-:W-:Y:S05]  /*109a0*/  @!P1 NANOSLEEP.SYNCS 0x989680 ;  /* 0x009896800000995d */ /* 0x004fea0003900000 */
[----:B------:R-:W2:Y:S02]  /*109b0*/  @!P1 SYNCS.PHASECHK.TRANS64 P1, [R13+URZ+0x98], R4 ;  /* 0x000098040d0095a7 */ /* 0x000ea4000802007f */
[----:B--2---:R-:W-:Y:S05]  /*109c0*/  @!P1 BRA `(.L_x_286) ;  /* 0xfffffffc00f09947 */ /* 0x004fea000383ffff */
[----:B------:R-:W-:Y:S05]  /*109d0*/  BRA `(.L_x_321) ;  /* 0xffffffe800247947 */ /* 0x000fea000383ffff */
.L_x_295:
[----:B------:R-:W-:Y:S01]  /*109e0*/  BSSY B0, `(.L_x_322) ;  /* 0x0000006000007945 */ /* 0x000fe20003800000 */
[----:B------:R-:W-:-:S07]  /*109f0*/  IMAD.MOV.U32 R2, RZ, RZ, -0x1 ;  /* 0xffffffffff027424 */ /* 0x000fce00078e00ff */
[----:B------:R-:W-:Y:S05]  /*10a00*/  WARPSYNC.COLLECTIVE R2, `(.L_x_323) ;  /* 0x00000000020c7348 */ /* 0x000fea0003c00000 */
[----:B------:R-:W-:Y:S02]  /*10a10*/  ELECT P1, UR62, PT ;  /* 0x00000000003e782f */ /* 0x000fe40003820000 */
[----:B------:R-:W-:Y:S01]  /*10a20*/  MOV R2, UR62 ;  /* 0x0000003e00027c02 */ /* 0x000fe20008000f00 */
[----:B------:R-:W-:Y:S10]  /*10a30*/  ENDCOLLECTIVE ;  /* 0x000000000000791b */ /* 0x000ff40003800000 */
.L_x_323:
[----:B------:R-:W-:Y:S05]  /*10a40*/  BSYNC B0 ;  /* 0x0000000000007941 */ /* 0x000fea0003800000 */
.L_x_322:
[----:B------:R-:W-:Y:S01]  /*10a50*/  PLOP3.LUT P0, PT, P1, PT, PT, 0x80, 0x0 ;  /* 0x000000000000781c */ /* 0x000fe20000f0f070 */
[----:B------:R-:W-:-:S12]  /*10a60*/  BRA `(.L_x_324) ;  /* 0xfffffff000947947 */ /* 0x000fd8000383ffff */
.L_x_299:
[----:B0-----:R0:W1:Y:S02]  /*10a70*/  SYNCS.PHASECHK.TRANS64.TRYWAIT P0, [R7+URZ], R2 ;  /* 0x00000002070075a7 */ /* 0x001064000800017f */
[----:B-1----:R-:W-:Y:S05]  /*10a80*/  @!P0 NANOSLEEP.SYNCS 0x989680 ;  /* 0x009896800000895d */ /* 0x002fea0003900000 */
[----:B------:R-:W1:Y:S02]  /*10a90*/  @!P0 SYNCS.PHASECHK.TRANS64 P0, [R7+URZ], R2 ;  /* 0x00000002070085a7 */ /* 0x000e64000800007f */
[----:B-1----:R-:W-:Y:S05]  /*10aa0*/  @!P0 BRA `(.L_x_299) ;  /* 0xfffffffc00f08947 */ /* 0x002fea000383ffff */
[----:B------:R-:W-:Y:S05]  /*10ab0*/  BRA `(.L_x_325) ;  /* 0xfffffff000e07947 */ /* 0x000fea000383ffff */
.L_x_300:
[----:B0-----:R0:W1:Y:S02]  /*10ac0*/  SYNCS.PHASECHK.TRANS64.TRYWAIT P0, [R9+URZ], R4 ;  /* 0x00000004090075a7 */ /* 0x001064000800017f */
[----:B-1----:R-:W-:Y:S05]  /*10ad0*/  @!P0 NANOSLEEP.SYNCS 0x989680 ;  /* 0x009896800000895d */ /* 0x002fea0003900000 */
[----:B------:R-:W1:Y:S02]  /*10ae0*/  @!P0 SYNCS.PHASECHK.TRANS64 P0, [R9+URZ], R4 ;  /* 0x00000004090085a7 */ /* 0x000e64000800007f */
[----:B-1----:R-:W-:Y:S05]  /*10af0*/  @!P0 BRA `(.L_x_300) ;  /* 0xfffffffc00f08947 */ /* 0x002fea000383ffff */
[----:B------:R-:W-:Y:S05]  /*10b00*/  BRA `(.L_x_326) ;  /* 0xfffffff000f07947 */ /* 0x000fea000383ffff */
.L_x_301:
[----:B0-----:R0:W1:Y:S02]  /*10b10*/  SYNCS.PHASECHK.TRANS64.TRYWAIT P0, [R6+URZ], R5 ;  /* 0x00000005060075a7 */ /* 0x001064000800017f */
[----:B-1----:R-:W-:Y:S05]  /*10b20*/  @!P0 NANOSLEEP.SYNCS 0x989680 ;  /* 0x009896800000895d */ /* 0x002fea0003900000 */
[----:B------:R-:W1:Y:S02]  /*10b30*/  @!P0 SYNCS.PHASECHK.TRANS64 P0, [R6+URZ], R5 ;  /* 0x00000005060085a7 */ /* 0x000e64000800007f */
[----:B-1----:R-:W-:Y:S05]  /*10b40*/  @!P0 BRA `(.L_x_301) ;  /* 0xfffffffc00f08947 */ /* 0x002fea000383ffff */
[----:B------:R-:W-:Y:S05]  /*10b50*/  BRA `(.L_x_327) ;  /* 0xfffffff400007947 */ /* 0x000fea000383ffff */
.L_x_302:
[----:B0-----:R0:W1:Y:S02]  /*10b60*/  SYNCS.PHASECHK.TRANS64.TRYWAIT P0, [R9+URZ], R4 ;  /* 0x00000004090075a7 */ /* 0x001064000800017f */
[----:B-1----:R-:W-:Y:S05]  /*10b70*/  @!P0 NANOSLEEP.SYNCS 0x989680 ;  /* 0x009896800000895d */ /* 0x002fea0003900000 */
[----:B------:R-:W1:Y:S02]  /*10b80*/  @!P0 SYNCS.PHASECHK.TRANS64 P0, [R9+URZ], R4 ;  /* 0x00000004090085a7 */ /* 0x000e64000800007f */
[----:B-1----:R-:W-:Y:S05]  /*10b90*/  @!P0 BRA `(.L_x_302) ;  /* 0xfffffffc00f08947 */ /* 0x002fea000383ffff */
[----:B------:R-:W-:Y:S05]  /*10ba0*/  BRA `(.L_x_328) ;  /* 0xfffffff400107947 */ /* 0x000fea000383ffff */
.L_x_303:
[----:B0-----:R0:W1:Y:S02]  /*10bb0*/  SYNCS.PHASECHK.TRANS64.TRYWAIT P0, [R6+URZ], R5 ;  /* 0x00000005060075a7 */ /* 0x001064000800017f */
[----:B-1----:R-:W-:Y:S05]  /*10bc0*/  @!P0 NANOSLEEP.SYNCS 0x989680 ;  /* 0x009896800000895d */ /* 0x002fea0003900000 */
[----:B------:R-:W1:Y:S02]  /*10bd0*/  @!P0 SYNCS.PHASECHK.TRANS64 P0, [R6+URZ], R5 ;  /* 0x00000005060085a7 */ /* 0x000e64000800007f */
[----:B-1----:R-:W-:Y:S05]  /*10be0*/  @!P0 BRA `(.L_x_303) ;  /* 0xfffffffc00f08947 */ /* 0x002fea000383ffff */
[----:B------:R-:W-:Y:S05]  /*10bf0*/  BRA `(.L_x_329) ;  /* 0xfffffff400207947 */ /* 0x000fea000383ffff */
.L_x_304:
[----:B0-----:R0:W1:Y:S02]  /*10c00*/  SYNCS.PHASECHK.TRANS64.TRYWAIT P0, [R9+URZ], R4 ;  /* 0x00000004090075a7 */ /* 0x001064000800017f */
[----:B-1----:R-:W-:Y:S05]  /*10c10*/  @!P0 NANOSLEEP.SYNCS 0x989680 ;  /* 0x009896800000895d */ /* 0x002fea0003900000 */
[----:B------:R-:W1:Y:S02]  /*10c20*/  @!P0 SYNCS.PHASECHK.TRANS64 P0, [R9+URZ], R4 ;  /* 0x00000004090085a7 */ /* 0x000e64000800007f */
[----:B-1----:R-:W-:Y:S05]  /*10c30*/  @!P0 BRA `(.L_x_304) ;  /* 0xfffffffc00f08947 */ /* 0x002fea000383ffff */
[----:B------:R-:W-:Y:S05]  /*10c40*/  BRA `(.L_x_330) ;  /* 0xfffffff400307947 */ /* 0x000fea000383ffff */
.L_x_305:
[----:B0-----:R0:W1:Y:S02]  /*10c50*/  SYNCS.PHASECHK.TRANS64.TRYWAIT P0, [R6+URZ], R5 ;  /* 0x00000005060075a7 */ /* 0x001064000800017f */
[----:B-1----:R-:W-:Y:S05]  /*10c60*/  @!P0 NANOSLEEP.SYNCS 0x989680 ;  /* 0x009896800000895d */ /* 0x002fea0003900000 */
[----:B------:R-:W1:Y:S02]  /*10c70*/  @!P0 SYNCS.PHASECHK.TRANS64 P0, [R6+URZ], R5 ;  /* 0x00000005060085a7 */ /* 0x000e64000800007f */
[----:B-1----:R-:W-:Y:S05]  /*10c80*/  @!P0 BRA `(.L_x_305) ;  /* 0xfffffffc00f08947 */ /* 0x002fea000383ffff */
[----:B------:R-:W-:Y:S05]  /*10c90*/  BRA `(.L_x_331) ;  /* 0xfffffff400407947 */ /* 0x000fea000383ffff */
.L_x_306:
[----:B0-----:R0:W1:Y:S02]  /*10ca0*/  SYNCS.PHASECHK.TRANS64.TRYWAIT P0, [R9+URZ], R4 ;  /* 0x00000004090075a7 */ /* 0x001064000800017f */
[----:B-1----:R-:W-:Y:S05]  /*10cb0*/  @!P0 NANOSLEEP.SYNCS 0x989680 ;  /* 0x009896800000895d */ /* 0x002fea0003900000 */
[----:B------:R-:W1:Y:S02]  /*10cc0*/  @!P0 SYNCS.PHASECHK.TRANS64 P0, [R9+URZ], R4 ;  /* 0x00000004090085a7 */ /* 0x000e64000800007f */
[----:B-1----:R-:W-:Y:S05]  /*10cd0*/  @!P0 BRA `(.L_x_306) ;  /* 0xfffffffc00f08947 */ /* 0x002fea000383ffff */
[----:B------:R-:W-:Y:S05]  /*10ce0*/  BRA `(.L_x_332) ;  /* 0xfffffff400507947 */ /* 0x000fea000383ffff */
.L_x_307:
[----:B0-----:R0:W1:Y:S02]  /*10cf0*/  SYNCS.PHASECHK.TRANS64.TRYWAIT P0, [R6+URZ], R5 ;  /* 0x00000005060075a7 */ /* 0x001064000800017f */
[----:B-1----:R-:W-:Y:S05]  /*10d00*/  @!P0 NANOSLEEP.SYNCS 0x989680 ;  /* 0x009896800000895d */ /* 0x002fea0003900000 */
[----:B------:R-:W1:Y:S02]  /*10d10*/  @!P0 SYNCS.PHASECHK.TRANS64 P0, [R6+URZ], R5 ;  /* 0x00000005060085a7 */ /* 0x000e64000800007f */
[----:B-1----:R-:W-:Y:S05]  /*10d20*/  @!P0 BRA `(.L_x_307) ;  /* 0xfffffffc00f08947 */ /* 0x002fea000383ffff */
[----:B------:R-:W-:Y:S05]  /*10d30*/  BRA `(.L_x_333) ;  /* 0xfffffff400607947 */ /* 0x000fea000383ffff */
.L_x_308:
[----:B0-----:R0:W1:Y:S02]  /*10d40*/  SYNCS.PHASECHK.TRANS64.TRYWAIT P0, [R9+URZ], R4 ;  /* 0x00000004090075a7 */ /* 0x001064000800017f */
[----:B-1----:R-:W-:Y:S05]  /*10d50*/  @!P0 NANOSLEEP.SYNCS 0x989680 ;  /* 0x009896800000895d */ /* 0x002fea0003900000 */
[----:B------:R-:W1:Y:S02]  /*10d60*/  @!P0 SYNCS.PHASECHK.TRANS64 P0, [R9+URZ], R4 ;  /* 0x00000004090085a7 */ /* 0x000e64000800007f */
[----:B-1----:R-:W-:Y:S05]  /*10d70*/  @!P0 BRA `(.L_x_308) ;  /* 0xfffffffc00f08947 */ /* 0x002fea000383ffff */
[----:B------:R-:W-:Y:S05]  /*10d80*/  BRA `(.L_x_334) ;  /* 0xfffffff400707947 */ /* 0x000fea000383ffff */
.L_x_309:
[----:B0-----:R0:W1:Y:S02]  /*10d90*/  SYNCS.PHASECHK.TRANS64.TRYWAIT P0, [R6+URZ], R5 ;  /* 0x00000005060075a7 */ /* 0x001064000800017f */
[----:B-1----:R-:W-:Y:S05]  /*10da0*/  @!P0 NANOSLEEP.SYNCS 0x989680 ;  /* 0x009896800000895d */ /* 0x002fea0003900000 */
[----:B------:R-:W1:Y:S02]  /*10db0*/  @!P0 SYNCS.PHASECHK.TRANS64 P0, [R6+URZ], R5 ;  /* 0x00000005060085a7 */ /* 0x000e64000800007f */
[----:B-1----:R-:W-:Y:S05]  /*10dc0*/  @!P0 BRA `(.L_x_309) ;  /* 0xfffffffc00f08947 */ /* 0x002fea000383ffff */
[----:B------:R-:W-:Y:S05]  /*10dd0*/  BRA `(.L_x_335) ;  /* 0xfffffff400807947 */ /* 0x000fea000383ffff */
.L_x_310:
[----:B0-----:R0:W1:Y:S02]  /*10de0*/  SYNCS.PHASECHK.TRANS64.TRYWAIT P0, [R9+URZ], R4 ;  /* 0x00000004090075a7 */ /* 0x001064000800017f */
[----:B-1----:R-:W-:Y:S05]  /*10df0*/  @!P0 NANOSLEEP.SYNCS 0x989680 ;  /* 0x009896800000895d */ /* 0x002fea0003900000 */
[----:B------:R-:W1:Y:S02]  /*10e00*/  @!P0 SYNCS.PHASECHK.TRANS64 P0, [R9+URZ], R4 ;  /* 0x00000004090085a7 */ /* 0x000e64000800007f */
[----:B-1----:R-:W-:Y:S05]  /*10e10*/  @!P0 BRA `(.L_x_310) ;  /* 0xfffffffc00f08947 */ /* 0x002fea000383ffff */
[----:B------:R-:W-:Y:S05]  /*10e20*/  BRA `(.L_x_336) ;  /* 0xfffffff400907947 */ /* 0x000fea000383ffff */
.L_x_311:
[----:B0-----:R0:W1:Y:S02]  /*10e30*/  SYNCS.PHASECHK.TRANS64.TRYWAIT P0, [R6+URZ], R5 ;  /* 0x00000005060075a7 */ /* 0x001064000800017f */
[----:B-1----:R-:W-:Y:S05]  /*10e40*/  @!P0 NANOSLEEP.SYNCS 0x989680 ;  /* 0x009896800000895d */ /* 0x002fea0003900000 */
[----:B------:R-:W1:Y:S02]  /*10e50*/  @!P0 SYNCS.PHASECHK.TRANS64 P0, [R6+URZ], R5 ;  /* 0x00000005060085a7 */ /* 0x000e64000800007f */
[----:B-1----:R-:W-:Y:S05]  /*10e60*/  @!P0 BRA `(.L_x_311) ;  /* 0xfffffffc00f08947 */ /* 0x002fea000383ffff */
[----:B------:R-:W-:Y:S05]  /*10e70*/  BRA `(.L_x_337) ;  /* 0xfffffff400a07947 */ /* 0x000fea000383ffff */
.L_x_312:
[----:B0-----:R0:W1:Y:S02]  /*10e80*/  SYNCS.PHASECHK.TRANS64.TRYWAIT P0, [R9+URZ], R4 ;  /* 0x00000004090075a7 */ /* 0x001064000800017f */
[----:B-1----:R-:W-:Y:S05]  /*10e90*/  @!P0 NANOSLEEP.SYNCS 0x989680 ;  /* 0x009896800000895d */ /* 0x002fea0003900000 */
[----:B------:R-:W1:Y:S02]  /*10ea0*/  @!P0 SYNCS.PHASECHK.TRANS64 P0, [R9+URZ], R4 ;  /* 0x00000004090085a7 */ /* 0x000e64000800007f */
[----:B-1----:R-:W-:Y:S05]  /*10eb0*/  @!P0 BRA `(.L_x_312) ;  /* 0xfffffffc00f08947 */ /* 0x002fea000383ffff */
[----:B------:R-:W-:Y:S05]  /*10ec0*/  BRA `(.L_x_338) ;  /* 0xfffffff400b07947 */ /* 0x000fea000383ffff */
.L_x_313:
[----:B0-----:R0:W1:Y:S02]  /*10ed0*/  SYNCS.PHASECHK.TRANS64.TRYWAIT P0, [R6+URZ], R5 ;  /* 0x00000005060075a7 */ /* 0x001064000800017f */
[----:B-1----:R-:W-:Y:S05]  /*10ee0*/  @!P0 NANOSLEEP.SYNCS 0x989680 ;  /* 0x009896800000895d */ /* 0x002fea0003900000 */
[----:B------:R-:W1:Y:S02]  /*10ef0*/  @!P0 SYNCS.PHASECHK.TRANS64 P0, [R6+URZ], R5 ;  /* 0x00000005060085a7 */ /* 0x000e64000800007f */
[----:B-1----:R-:W-:Y:S05]  /*10f00*/  @!P0 BRA `(.L_x_313) ;  /* 0xfffffffc00f08947 */ /* 0x002fea000383ffff */
[----:B------:R-:W-:Y:S05]  /*10f10*/  BRA `(.L_x_339) ;  /* 0xfffffff400c07947 */ /* 0x000fea000383ffff */
.L_x_314:
[----:B0-----:R0:W1:Y:S02]  /*10f20*/  SYNCS.PHASECHK.TRANS64.TRYWAIT P0, [R9+URZ], R4 ;  /* 0x00000004090075a7 */ /* 0x001064000800017f */
[----:B-1----:R-:W-:Y:S05]  /*10f30*/  @!P0 NANOSLEEP.SYNCS 0x989680 ;  /* 0x009896800000895d */ /* 0x002fea0003900000 */
[----:B------:R-:W1:Y:S02]  /*10f40*/  @!P0 SYNCS.PHASECHK.TRANS64 P0, [R9+URZ], R4 ;  /* 0x00000004090085a7 */ /* 0x000e64000800007f */
[----:B-1----:R-:W-:Y:S05]  /*10f50*/  @!P0 BRA `(.L_x_314) ;  /* 0xfffffffc00f08947 */ /* 0x002fea000383ffff */
[----:B------:R-:W-:Y:S05]  /*10f60*/  BRA `(.L_x_340) ;  /* 0xfffffff400d07947 */ /* 0x000fea000383ffff */
.L_x_315:
[----:B0-----:R0:W1:Y:S02]  /*10f70*/  SYNCS.PHASECHK.TRANS64.TRYWAIT P0, [R6+URZ], R5 ;  /* 0x00000005060075a7 */ /* 0x001064000800017f */
[----:B-1----:R-:W-:Y:S05]  /*10f80*/  @!P0 NANOSLEEP.SYNCS 0x989680 ;  /* 0x009896800000895d */ /* 0x002fea0003900000 */
[----:B------:R-:W1:Y:S02]  /*10f90*/  @!P0 SYNCS.PHASECHK.TRANS64 P0, [R6+URZ], R5 ;  /* 0x00000005060085a7 */ /* 0x000e64000800007f */
[----:B-1----:R-:W-:Y:S05]  /*10fa0*/  @!P0 BRA `(.L_x_315) ;  /* 0xfffffffc00f08947 */ /* 0x002fea000383ffff */
[----:B------:R-:W-:Y:S05]  /*10fb0*/  BRA `(.L_x_341) ;  /* 0xfffffff400e07947 */ /* 0x000fea000383ffff */
.L_x_316:
[----:B-1----:R1:W2:Y:S02]  /*10fc0*/  SYNCS.PHASECHK.TRANS64.TRYWAIT P0, [R9+URZ], R4 ;  /* 0x00000004090075a7 */ /* 0x0022a4000800017f */
[----:B--2---:R-:W-:Y:S05]  /*10fd0*/  @!P0 NANOSLEEP.SYNCS 0x989680 ;  /* 0x009896800000895d */ /* 0x004fea0003900000 */
[----:B------:R-:W2:Y:S02]  /*10fe0*/  @!P0 SYNCS.PHASECHK.TRANS64 P0, [R9+URZ], R4 ;  /* 0x00000004090085a7 */ /* 0x000ea4000800007f */
[----:B--2---:R-:W-:Y:S05]  /*10ff0*/  @!P0 BRA `(.L_x_316) ;  /* 0xfffffffc00f08947 */ /* 0x004fea000383ffff */
[----:B------:R-:W-:Y:S05]  /*11000*/  BRA `(.L_x_342) ;  /* 0xfffffff400e87947 */ /* 0x000fea000383ffff */
.L_x_343:
[----:B------:R-:W-:-:S00]  /*11010*/  BRA `(.L_x_343) ;  /* 0xfffffffc00fc7947 */ /* 0x000fc0000383ffff */
[----:B------:R-:W-:-:S00]  /*11020*/  NOP ;  /* 0x0000000000007918 */ /* 0x000fc00000000000 */
        /* <DEDUP_REMOVED lines=13> */
.L_x_344:


//--------------------- .nv.shared._ZN7cutlass13device_kernelINS_4gemm6kernel13GemmUniversalIN4cute5tupleIJiiiiEEENS1_10collective13CollectiveMmaINS1_37MainloopSm90TmaGmmaWarpSpecializedFP8ILi19ENS5_IJNS4_1CILi1EEESB_SB_EEENS1_35KernelTmaWarpSpecializedCooperativeEEENS5_IJNSA_ILi128EEENSA_ILi240EEENSA_ILi32EEEEEENS_12float_e4m3_tENS5_IJlSB_lEEESJ_SK_NS4_8TiledMMAINS4_8MMA_AtomIJNS4_4SM904GMMA30MMA_64x16x32_F32E4M3E4M3_SS_TNILNSO_7ScaleInE1ELSQ_1EEEEEENS4_6LayoutINS5_IJNSA_ILi2EEESB_SB_EEENS5_IJSB_NSA_ILi0EEESW_EEEEENS5_IJNS4_10UnderscoreESZ_SZ_EEEEENS4_13SM90_TMA_LOADENS4_14ComposedLayoutINS4_7SwizzleILi1ELi4ELi3EEENS4_18smem_ptr_flag_bitsILi8EEENST_INS5_IJNSA_ILi8EEESH_EEENS5_IJSH_SB_EEEEEEEvNS4_8identityES12_S1C_vS1D_EENS_8epilogue10collective6detail29Sm90TmaWarpSpecializedAdapterINS1G_15DefaultEpilogueISJ_SK_SK_NS1F_6thread17LinearCombinationISJ_Li1EffLNS1K_9ScaleType4KindE0ELNS_15FloatRoundStyleE2ESJ_EENS1_15EpilogueDefaultEEEEEvvEEEEvNT_6ParamsE --------------------------
	.section	.nv.shared._ZN7cutlass13device_kernelINS_4gemm6kernel13GemmUniversalIN4cute5tupleIJiiiiEEENS1_10collective13CollectiveMmaINS1_37MainloopSm90TmaGmmaWarpSpecializedFP8ILi19ENS5_IJNS4_1CILi1EEESB_SB_EEENS1_35KernelTmaWarpSpecializedCooperativeEEENS5_IJNSA_ILi128EEENSA_ILi240EEENSA_ILi32EEEEEENS_12float_e4m3_tENS5_IJlSB_lEEESJ_SK_NS4_8TiledMMAINS4_8MMA_AtomIJNS4_4SM904GMMA30MMA_64x16x32_F32E4M3E4M3_SS_TNILNSO_7ScaleInE1ELSQ_1EEEEEENS4_6LayoutINS5_IJNSA_ILi2EEESB_SB_EEENS5_IJSB_NSA_ILi0EEESW_EEEEENS5_IJNS4_10UnderscoreESZ_SZ_EEEEENS4_13SM90_TMA_LOADENS4_14ComposedLayoutINS4_7SwizzleILi1ELi4ELi3EEENS4_18smem_ptr_flag_bitsILi8EEENST_INS5_IJNSA_ILi8EEESH_EEENS5_IJSH_SB_EEEEEEEvNS4_8identityES12_S1C_vS1D_EENS_8epilogue10collective6detail29Sm90TmaWarpSpecializedAdapterINS1G_15DefaultEpilogueISJ_SK_SK_NS1F_6thread17LinearCombinationISJ_Li1EffLNS1K_9ScaleType4KindE0ELNS_15FloatRoundStyleE2ESJ_EENS1_15EpilogueDefaultEEEEEvvEEEEvNT_6ParamsE,"aw",@nobits
	.sectionflags	@""
	.align	16
	.zero		1024


//--------------------- .nv.shared.reserved.0     --------------------------
	.section	.nv.shared.reserved.0,"aw",@nobits
	.weak		__nv_reservedSMEM_offset_0_alias
	.size		__nv_reservedSMEM_offset_0_alias, 0, 0
	.other		__nv_reservedSMEM_offset_0_alias,@"STO_CUDA_RESERVED_SHARED STV_DEFAULT"
__nv_reservedSMEM_offset_0_alias:
	.zero		0


//--------------------- .nv.global                --------------------------
	.section	.nv.global,"aw",@nobits
.nv.global:
	.type		_ZN40_INTERNAL_fe373dec_4_k_cu_409217f3_157624cute1_E,@object
	.size		_ZN40_INTERNAL_fe373dec_4_k_cu_409217f3_157624cute1_E,(_ZN40_INTERNAL_fe373dec_4_k_cu_409217f3_157624cuda3std3__45__cpo6cbeginE - _ZN40_INTERNAL_fe373dec_4_k_cu_409217f3_157624cute1_E)
_ZN40_INTERNAL_fe373dec_4_k_cu_409217f3_157624cute1_E:
	.zero		1
	.type		_ZN40_INTERNAL_fe373dec_4_k_cu_409217f3_157624cuda3std3__45__cpo6cbeginE,@object
	.size		_ZN40_INTERNAL_fe373dec_4_k_cu_409217f3_157624cuda3std3__45__cpo6cbeginE,(_ZN40_INTERNAL_fe373dec_4_k_cu_409217f3_157624cuda3std3__48in_placeE - _ZN40_INTERNAL_fe373dec_4_k_cu_409217f3_157624cuda3std3__45__cpo6cbeginE)
_ZN40_INTERNAL_fe373dec_4_k_cu_409217f3_157624cuda3std3__45__cpo6cbeginE:
	.zero		1
	.type		_ZN40_INTERNAL_fe373dec_4_k_cu_409217f3_157624cuda3std3__48in_placeE,@object
	.size		_ZN40_INTERNAL_fe373dec_4_k_cu_409217f3_157624cuda3std3__48in_placeE,(_ZN40_INTERNAL_fe373dec_4_k_cu_409217f3_157624cuda3std6ranges3__45__cpo9iter_moveE - _ZN40_INTERNAL_fe373dec_4_k_cu_409217f3_157624cuda3std3__48in_placeE)
_ZN40_INTERNAL_fe373dec_4_k_cu_409217f3_157624cuda3std3__48in_placeE:
	.zero		1
	.type		_ZN40_INTERNAL_fe373dec_4_k_cu_409217f3_157624cuda3std6ranges3__45__cpo9iter_moveE,@object
	.size		_ZN40_INTERNAL_fe373dec_4_k_cu_409217f3_157624cuda3std6ranges3__45__cpo9iter_moveE,(_ZN40_INTERNAL_fe373dec_4_k_cu_409217f3_157624cuda3std3__45__cpo5beginE - _ZN40_INTERNAL_fe373dec_4_k_cu_409217f3_157624cuda3std6ranges3__45__cpo9iter_moveE)
_ZN40_INTERNAL_fe373dec_4_k_cu_409217f3_157624cuda3std6ranges3__45__cpo9iter_moveE:
	.zero		1
	.type		_ZN40_INTERNAL_fe373dec_4_k_cu_409217f3_157624cuda3std3__45__cpo5beginE,@object
	.size		_ZN40_INTERNAL_fe373dec_4_k_cu_409217f3_157624cuda3std3__45__cpo5beginE,(_ZN40_INTERNAL_fe373dec_4_k_cu_409217f3_157624cuda3std3__442_GLOBAL__N__fe373dec_4_k_cu_409217f3_157626ignoreE - _ZN40_INTERNAL_fe373dec_4_k_cu_409217f3_157624cuda3std3__45__cpo5beginE)
_ZN40_INTERNAL_fe373dec_4_k_cu_409217f3_157624cuda3std3__45__cpo5beginE:
	.zero		1
	.type		_ZN40_INTERNAL_fe373dec_4_k_cu_409217f3_157624cuda3std3__442_GLOBAL__N__fe373dec_4_k_cu_409217f3_157626ignoreE,@object
	.size		_ZN40_INTERNAL_fe373dec_4_k_cu_409217f3_157624cuda3std3__442_GLOBAL__N__fe373dec_4_k_cu_409217f3_157626ignoreE,(_ZN40_INTERNAL_fe373dec_4_k_cu_409217f3_157624cute7productE - _ZN40_INTERNAL_fe373dec_4_k_cu_409217f3_157624cuda3std3__442_GLOBAL__N__fe373dec_4_k_cu_409217f3_157626ignoreE)
_ZN40_INTERNAL_fe373dec_4_k_cu_409217f3_157624cuda3std3__442_GLOBAL__N__fe373dec_4_k_cu_409217f3_157626ignoreE:
	.zero		1
	.type		_ZN40_INTERNAL_fe373dec_4_k_cu_409217f3_157624cute7productE,@object
	.size		_ZN40_INTERNAL_fe373dec_4_k_cu_409217f3_157624cute7productE,(_ZN40_INTERNAL_fe373dec_4_k_cu_409217f3_157624cuda3std3__45__cpo3endE - _ZN40_INTERNAL_fe373dec_4_k_cu_409217f3_157624cute7productE)
_ZN40_INTERNAL_fe373dec_4_k_cu_409217f3_157624cute7productE:
	.zero		1
	.type		_ZN40_INTERNAL_fe373dec_4_k_cu_409217f3_157624cuda3std3__45__cpo3endE,@object
	.size		_ZN40_INTERNAL_fe373dec_4_k_cu_409217f3_157624cuda3std3__45__cpo3endE,(_ZN40_INTERNAL_fe373dec_4_k_cu_409217f3_157624cuda3std3__419piecewise_constructE - _ZN40_INTERNAL_fe373dec_4_k_cu_409217f3_157624cuda3std3__45__cpo3endE)
_ZN40_INTERNAL_fe373dec_4_k_cu_409217f3_157624cuda3std3__45__cpo3endE:
	.zero		1
	.type		_ZN40_INTERNAL_fe373dec_4_k_cu_409217f3_157624cuda3std3__419piecewise_constructE,@object
	.size		_ZN40_INTERNAL_fe373dec_4_k_cu_409217f3_157624cuda3std3__419piecewise_constructE,(_ZN40_INTERNAL_fe373dec_4_k_cu_409217f3_157624cuda3std3__45__cpo4cendE - _ZN40_INTERNAL_fe373dec_4_k_cu_409217f3_157624cuda3std3__419piecewise_constructE)
_ZN40_INTERNAL_fe373dec_4_k_cu_409217f3_157624cuda3std3__419piecewise_constructE:
	.zero		1
	.type		_ZN40_INTERNAL_fe373dec_4_k_cu_409217f3_157624cuda3std3__45__cpo4cendE,@object
	.size		_ZN40_INTERNAL_fe373dec_4_k_cu_409217f3_157624cuda3std3__45__cpo4cendE,(_ZN40_INTERNAL_fe373dec_4_k_cu_409217f3_157624cuda3std6ranges3__45__cpo4swapE - _ZN40_INTERNAL_fe373dec_4_k_cu_409217f3_157624cuda3std3__45__cpo4cendE)
_ZN40_INTERNAL_fe373dec_4_k_cu_409217f3_157624cuda3std3__45__cpo4cendE:
	.zero		1
	.type		_ZN40_INTERNAL_fe373dec_4_k_cu_409217f3_157624cuda3std6ranges3__45__cpo4swapE,@object
	.size		_ZN40_INTERNAL_fe373dec_4_k_cu_409217f3_157624cuda3std6ranges3__45__cpo4swapE,(.L_7 - _ZN40_INTERNAL_fe373dec_4_k_cu_409217f3_157624cuda3std6ranges3__45__cpo4swapE)
_ZN40_INTERNAL_fe373dec_4_k_cu_409217f3_157624cuda3std6ranges3__45__cpo4swapE:
	.zero		1
.L_7:


//--------------------- .nv.constant0._ZN7cutlass13device_kernelINS_4gemm6kernel13GemmUniversalIN4cute5tupleIJiiiiEEENS1_10collective13CollectiveMmaINS1_37MainloopSm90TmaGmmaWarpSpecializedFP8ILi19ENS5_IJNS4_1CILi1EEESB_SB_EEENS1_35KernelTmaWarpSpecializedCooperativeEEENS5_IJNSA_ILi128EEENSA_ILi240EEENSA_ILi32EEEEEENS_12float_e4m3_tENS5_IJlSB_lEEESJ_SK_NS4_8TiledMMAINS4_8MMA_AtomIJNS4_4SM904GMMA30MMA_64x16x32_F32E4M3E4M3_SS_TNILNSO_7ScaleInE1ELSQ_1EEEEEENS4_6LayoutINS5_IJNSA_ILi2EEESB_SB_EEENS5_IJSB_NSA_ILi0EEESW_EEEEENS5_IJNS4_10UnderscoreESZ_SZ_EEEEENS4_13SM90_TMA_LOADENS4_14ComposedLayoutINS4_7SwizzleILi1ELi4ELi3EEENS4_18smem_ptr_flag_bitsILi8EEENST_INS5_IJNSA_ILi8EEESH_EEENS5_IJSH_SB_EEEEEEEvNS4_8identityES12_S1C_vS1D_EENS_8epilogue10collective6detail29Sm90TmaWarpSpecializedAdapterINS1G_15DefaultEpilogueISJ_SK_SK_NS1F_6thread17LinearCombinationISJ_Li1EffLNS1K_9ScaleType4KindE0ELNS_15FloatRoundStyleE2ESJ_EENS1_15EpilogueDefaultEEEEEvvEEEEvNT_6ParamsE --------------------------
	.section	.nv.constant0._ZN7cutlass13device_kernelINS_4gemm6kernel13GemmUniversalIN4cute5tupleIJiiiiEEENS1_10collective13CollectiveMmaINS1_37MainloopSm90TmaGmmaWarpSpecializedFP8ILi19ENS5_IJNS4_1CILi1EEESB_SB_EEENS1_35KernelTmaWarpSpecializedCooperativeEEENS5_IJNSA_ILi128EEENSA_ILi240EEENSA_ILi32EEEEEENS_12float_e4m3_tENS5_IJlSB_lEEESJ_SK_NS4_8TiledMMAINS4_8MMA_AtomIJNS4_4SM904GMMA30MMA_64x16x32_F32E4M3E4M3_SS_TNILNSO_7ScaleInE1ELSQ_1EEEEEENS4_6LayoutINS5_IJNSA_ILi2EEESB_SB_EEENS5_IJSB_NSA_ILi0EEESW_EEEEENS5_IJNS4_10UnderscoreESZ_SZ_EEEEENS4_13SM90_TMA_LOADENS4_14ComposedLayoutINS4_7SwizzleILi1ELi4ELi3EEENS4_18smem_ptr_flag_bitsILi8EEENST_INS5_IJNSA_ILi8EEESH_EEENS5_IJSH_SB_EEEEEEEvNS4_8identityES12_S1C_vS1D_EENS_8epilogue10collective6detail29Sm90TmaWarpSpecializedAdapterINS1G_15DefaultEpilogueISJ_SK_SK_NS1F_6thread17LinearCombinationISJ_Li1EffLNS1K_9ScaleType4KindE0ELNS_15FloatRoundStyleE2ESJ_EENS1_15EpilogueDefaultEEEEEvvEEEEvNT_6ParamsE,"a",@progbits
	.sectionflags	@""
	.align	4
.nv.constant0._ZN7cutlass13device_kernelINS_4gemm6kernel13GemmUniversalIN4cute5tupleIJiiiiEEENS1_10collective13CollectiveMmaINS1_37MainloopSm90TmaGmmaWarpSpecializedFP8ILi19ENS5_IJNS4_1CILi1EEESB_SB_EEENS1_35KernelTmaWarpSpecializedCooperativeEEENS5_IJNSA_ILi128EEENSA_ILi240EEENSA_ILi32EEEEEENS_12float_e4m3_tENS5_IJlSB_lEEESJ_SK_NS4_8TiledMMAINS4_8MMA_AtomIJNS4_4SM904GMMA30MMA_64x16x32_F32E4M3E4M3_SS_TNILNSO_7ScaleInE1ELSQ_1EEEEEENS4_6LayoutINS5_IJNSA_ILi2EEESB_SB_EEENS5_IJSB_NSA_ILi0EEESW_EEEEENS5_IJNS4_10UnderscoreESZ_SZ_EEEEENS4_13SM90_TMA_LOADENS4_14ComposedLayoutINS4_7SwizzleILi1ELi4ELi3EEENS4_18smem_ptr_flag_bitsILi8EEENST_INS5_IJNSA_ILi8EEESH_EEENS5_IJSH_SB_EEEEEEEvNS4_8identityES12_S1C_vS1D_EENS_8epilogue10collective6detail29Sm90TmaWarpSpecializedAdapterINS1G_15DefaultEpilogueISJ_SK_SK_NS1F_6thread17LinearCombinationISJ_Li1EffLNS1K_9ScaleType4KindE0ELNS_15FloatRoundStyleE2ESJ_EENS1_15EpilogueDefaultEEEEEvvEEEEvNT_6ParamsE:
	.zero		1664


//--------------------- SYMBOLS --------------------------

	.type		.nv.reservedSmem.offset0,@object
	.size		.nv.reservedSmem.offset0,0x4
